//
// Generated by NVIDIA NVVM Compiler
//
// Compiler Build ID: CL-36424714
// Cuda compilation tools, release 13.0, V13.0.88
// Based on NVVM 20.0.0
//

.version 9.0
.target sm_100
.address_size 64

	// .globl	_Z25Action_noImage_center_GPUPdS_S_diii
// _ZZ25Action_noImage_center_GPUPdS_S_diiiE10dist_array has been demoted
// _ZZ28Action_noImage_no_center_GPUPdS_S_diiiiE10dist_array has been demoted

.visible .entry _Z25Action_noImage_center_GPUPdS_S_diii(
	.param .u64 .ptr .align 1 _Z25Action_noImage_center_GPUPdS_S_diii_param_0,
	.param .u64 .ptr .align 1 _Z25Action_noImage_center_GPUPdS_S_diii_param_1,
	.param .u64 .ptr .align 1 _Z25Action_noImage_center_GPUPdS_S_diii_param_2,
	.param .f64 _Z25Action_noImage_center_GPUPdS_S_diii_param_3,
	.param .u32 _Z25Action_noImage_center_GPUPdS_S_diii_param_4,
	.param .u32 _Z25Action_noImage_center_GPUPdS_S_diii_param_5,
	.param .u32 _Z25Action_noImage_center_GPUPdS_S_diii_param_6
)
{
	.reg .pred 	%p<14>;
	.reg .b32 	%r<56>;
	.reg .b64 	%rd<11>;
	.reg .b64 	%fd<93>;
	// demoted variable
	.shared .align 8 .b8 _ZZ25Action_noImage_center_GPUPdS_S_diiiE10dist_array[8192];
	ld.param.u64 	%rd1, [_Z25Action_noImage_center_GPUPdS_S_diii_param_0];
	ld.param.u64 	%rd2, [_Z25Action_noImage_center_GPUPdS_S_diii_param_1];
	ld.param.u64 	%rd3, [_Z25Action_noImage_center_GPUPdS_S_diii_param_2];
	ld.param.f64 	%fd92, [_Z25Action_noImage_center_GPUPdS_S_diii_param_3];
	ld.param.u32 	%r27, [_Z25Action_noImage_center_GPUPdS_S_diii_param_4];
	ld.param.u32 	%r26, [_Z25Action_noImage_center_GPUPdS_S_diii_param_5];
	ld.param.u32 	%r28, [_Z25Action_noImage_center_GPUPdS_S_diii_param_6];
	mov.u32 	%r29, %ctaid.x;
	mov.u32 	%r1, %tid.x;
	mad.lo.s32 	%r30, %r28, %r29, %r1;
	div.u32 	%r3, %r30, %r26;
	setp.ge.u32 	%p1, %r1, %r28;
	mul.lo.s32 	%r31, %r26, %r27;
	setp.ge.s32 	%p2, %r30, %r31;
	or.pred  	%p3, %p1, %p2;
	@%p3 bra 	$L__BB0_16;
	cvta.to.global.u64 	%rd4, %rd2;
	cvta.to.global.u64 	%rd5, %rd3;
	ld.global.f64 	%fd15, [%rd4+16];
	ld.global.f64 	%fd16, [%rd4+8];
	ld.global.f64 	%fd17, [%rd4];
	mul.lo.s32 	%r33, %r30, 3;
	mul.wide.s32 	%rd6, %r33, 8;
	add.s64 	%rd7, %rd5, %rd6;
	ld.global.f64 	%fd18, [%rd7];
	sub.f64 	%fd19, %fd17, %fd18;
	ld.global.f64 	%fd20, [%rd7+8];
	sub.f64 	%fd21, %fd16, %fd20;
	ld.global.f64 	%fd22, [%rd7+16];
	sub.f64 	%fd23, %fd15, %fd22;
	mul.f64 	%fd24, %fd21, %fd21;
	fma.rn.f64 	%fd25, %fd19, %fd19, %fd24;
	fma.rn.f64 	%fd26, %fd23, %fd23, %fd25;
	shl.b32 	%r34, %r1, 3;
	mov.u32 	%r35, _ZZ25Action_noImage_center_GPUPdS_S_diiiE10dist_array;
	add.s32 	%r4, %r35, %r34;
	st.shared.f64 	[%r4], %fd26;
	bar.sync 	0;
	mul.lo.s32 	%r36, %r3, %r26;
	setp.ne.s32 	%p4, %r30, %r36;
	@%p4 bra 	$L__BB0_16;
	setp.lt.s32 	%p5, %r26, 1;
	@%p5 bra 	$L__BB0_15;
	and.b32  	%r5, %r26, 15;
	setp.lt.u32 	%p6, %r26, 16;
	mov.b32 	%r52, 0;
	@%p6 bra 	$L__BB0_6;
	and.b32  	%r52, %r26, 2147483632;
	neg.s32 	%r50, %r52;
	add.s32 	%r40, %r34, %r35;
	add.s32 	%r49, %r40, 64;
$L__BB0_5:
	.pragma "nounroll";
	ld.shared.f64 	%fd28, [%r49+-64];
	min.f64 	%fd29, %fd92, %fd28;
	ld.shared.f64 	%fd30, [%r49+-56];
	min.f64 	%fd31, %fd29, %fd30;
	ld.shared.f64 	%fd32, [%r49+-48];
	min.f64 	%fd33, %fd31, %fd32;
	ld.shared.f64 	%fd34, [%r49+-40];
	min.f64 	%fd35, %fd33, %fd34;
	ld.shared.f64 	%fd36, [%r49+-32];
	min.f64 	%fd37, %fd35, %fd36;
	ld.shared.f64 	%fd38, [%r49+-24];
	min.f64 	%fd39, %fd37, %fd38;
	ld.shared.f64 	%fd40, [%r49+-16];
	min.f64 	%fd41, %fd39, %fd40;
	ld.shared.f64 	%fd42, [%r49+-8];
	min.f64 	%fd43, %fd41, %fd42;
	ld.shared.f64 	%fd44, [%r49];
	min.f64 	%fd45, %fd43, %fd44;
	ld.shared.f64 	%fd46, [%r49+8];
	min.f64 	%fd47, %fd45, %fd46;
	ld.shared.f64 	%fd48, [%r49+16];
	min.f64 	%fd49, %fd47, %fd48;
	ld.shared.f64 	%fd50, [%r49+24];
	min.f64 	%fd51, %fd49, %fd50;
	ld.shared.f64 	%fd52, [%r49+32];
	min.f64 	%fd53, %fd51, %fd52;
	ld.shared.f64 	%fd54, [%r49+40];
	min.f64 	%fd55, %fd53, %fd54;
	ld.shared.f64 	%fd56, [%r49+48];
	min.f64 	%fd57, %fd55, %fd56;
	ld.shared.f64 	%fd58, [%r49+56];
	min.f64 	%fd92, %fd57, %fd58;
	add.s32 	%r50, %r50, 16;
	add.s32 	%r49, %r49, 128;
	setp.ne.s32 	%p7, %r50, 0;
	@%p7 bra 	$L__BB0_5;
$L__BB0_6:
	setp.eq.s32 	%p8, %r5, 0;
	@%p8 bra 	$L__BB0_15;
	and.b32  	%r14, %r26, 7;
	setp.lt.u32 	%p9, %r5, 8;
	@%p9 bra 	$L__BB0_9;
	shl.b32 	%r41, %r52, 3;
	add.s32 	%r42, %r4, %r41;
	ld.shared.f64 	%fd60, [%r42];
	min.f64 	%fd61, %fd92, %fd60;
	ld.shared.f64 	%fd62, [%r42+8];
	min.f64 	%fd63, %fd61, %fd62;
	ld.shared.f64 	%fd64, [%r42+16];
	min.f64 	%fd65, %fd63, %fd64;
	ld.shared.f64 	%fd66, [%r42+24];
	min.f64 	%fd67, %fd65, %fd66;
	ld.shared.f64 	%fd68, [%r42+32];
	min.f64 	%fd69, %fd67, %fd68;
	ld.shared.f64 	%fd70, [%r42+40];
	min.f64 	%fd71, %fd69, %fd70;
	ld.shared.f64 	%fd72, [%r42+48];
	min.f64 	%fd73, %fd71, %fd72;
	ld.shared.f64 	%fd74, [%r42+56];
	min.f64 	%fd92, %fd73, %fd74;
	add.s32 	%r52, %r52, 8;
$L__BB0_9:
	setp.eq.s32 	%p10, %r14, 0;
	@%p10 bra 	$L__BB0_15;
	and.b32  	%r17, %r26, 3;
	setp.lt.u32 	%p11, %r14, 4;
	@%p11 bra 	$L__BB0_12;
	shl.b32 	%r43, %r52, 3;
	add.s32 	%r44, %r4, %r43;
	ld.shared.f64 	%fd76, [%r44];
	min.f64 	%fd77, %fd92, %fd76;
	ld.shared.f64 	%fd78, [%r44+8];
	min.f64 	%fd79, %fd77, %fd78;
	ld.shared.f64 	%fd80, [%r44+16];
	min.f64 	%fd81, %fd79, %fd80;
	ld.shared.f64 	%fd82, [%r44+24];
	min.f64 	%fd92, %fd81, %fd82;
	add.s32 	%r52, %r52, 4;
$L__BB0_12:
	setp.eq.s32 	%p12, %r17, 0;
	@%p12 bra 	$L__BB0_15;
	shl.b32 	%r46, %r52, 3;
	add.s32 	%r47, %r34, %r46;
	add.s32 	%r55, %r35, %r47;
	neg.s32 	%r54, %r17;
$L__BB0_14:
	.pragma "nounroll";
	ld.shared.f64 	%fd83, [%r55];
	min.f64 	%fd92, %fd92, %fd83;
	add.s32 	%r55, %r55, 8;
	add.s32 	%r54, %r54, 1;
	setp.ne.s32 	%p13, %r54, 0;
	@%p13 bra 	$L__BB0_14;
$L__BB0_15:
	cvta.to.global.u64 	%rd8, %rd1;
	mul.wide.s32 	%rd9, %r3, 8;
	add.s64 	%rd10, %rd8, %rd9;
	st.global.f64 	[%rd10], %fd92;
$L__BB0_16:
	ret;

}
	// .globl	_Z28Action_noImage_no_center_GPUPdS_S_diiii
.visible .entry _Z28Action_noImage_no_center_GPUPdS_S_diiii(
	.param .u64 .ptr .align 1 _Z28Action_noImage_no_center_GPUPdS_S_diiii_param_0,
	.param .u64 .ptr .align 1 _Z28Action_noImage_no_center_GPUPdS_S_diiii_param_1,
	.param .u64 .ptr .align 1 _Z28Action_noImage_no_center_GPUPdS_S_diiii_param_2,
	.param .f64 _Z28Action_noImage_no_center_GPUPdS_S_diiii_param_3,
	.param .u32 _Z28Action_noImage_no_center_GPUPdS_S_diiii_param_4,
	.param .u32 _Z28Action_noImage_no_center_GPUPdS_S_diiii_param_5,
	.param .u32 _Z28Action_noImage_no_center_GPUPdS_S_diiii_param_6,
	.param .u32 _Z28Action_noImage_no_center_GPUPdS_S_diiii_param_7
)
{
	.reg .pred 	%p<27>;
	.reg .b32 	%r<106>;
	.reg .b64 	%rd<20>;
	.reg .b64 	%fd<260>;
	// demoted variable
	.shared .align 8 .b8 _ZZ28Action_noImage_no_center_GPUPdS_S_diiiiE10dist_array[8192];
	ld.param.u64 	%rd3, [_Z28Action_noImage_no_center_GPUPdS_S_diiii_param_1];
	ld.param.u64 	%rd4, [_Z28Action_noImage_no_center_GPUPdS_S_diiii_param_2];
	ld.param.f64 	%fd259, [_Z28Action_noImage_no_center_GPUPdS_S_diiii_param_3];
	ld.param.u32 	%r49, [_Z28Action_noImage_no_center_GPUPdS_S_diiii_param_4];
	ld.param.u32 	%r50, [_Z28Action_noImage_no_center_GPUPdS_S_diiii_param_5];
	ld.param.u32 	%r51, [_Z28Action_noImage_no_center_GPUPdS_S_diiii_param_6];
	ld.param.u32 	%r52, [_Z28Action_noImage_no_center_GPUPdS_S_diiii_param_7];
	cvta.to.global.u64 	%rd1, %rd4;
	mov.u32 	%r53, %ctaid.x;
	mov.u32 	%r1, %tid.x;
	mad.lo.s32 	%r2, %r52, %r53, %r1;
	div.u32 	%r3, %r2, %r50;
	setp.lt.s32 	%p1, %r51, 342;
	@%p1 bra 	$L__BB1_2;
	mul.lo.s32 	%r56, %r51, 3;
	cvt.rn.f64.u32 	%fd32, %r56;
	div.rn.f64 	%fd33, %fd32, 0d408FF80000000000;
	cvt.rpi.f64.f64 	%fd34, %fd33;
	cvt.rzi.s32.f64 	%r90, %fd34;
	mov.b32 	%r89, 1023;
	bra.uni 	$L__BB1_3;
$L__BB1_2:
	mul.lo.s32 	%r89, %r51, 3;
	mov.b32 	%r90, 1;
$L__BB1_3:
	setp.ge.u32 	%p2, %r1, %r52;
	mul.lo.s32 	%r57, %r50, %r49;
	setp.ge.s32 	%p3, %r2, %r57;
	or.pred  	%p4, %p2, %p3;
	@%p4 bra 	$L__BB1_34;
	mul.lo.s32 	%r58, %r2, 3;
	cvta.to.global.u64 	%rd5, %rd3;
	mul.wide.s32 	%rd6, %r58, 8;
	add.s64 	%rd7, %rd5, %rd6;
	ld.global.f64 	%fd1, [%rd7];
	ld.global.f64 	%fd2, [%rd7+8];
	ld.global.f64 	%fd3, [%rd7+16];
	setp.lt.s32 	%p5, %r90, 1;
	@%p5 bra 	$L__BB1_19;
	mul.lo.s32 	%r8, %r51, 3;
	mov.b32 	%r91, 0;
	mov.u32 	%r92, %r89;
	mov.u32 	%r93, %r91;
$L__BB1_6:
	mov.u32 	%r96, %r93;
	mov.u32 	%r93, %r92;
	setp.ge.s32 	%p6, %r96, %r93;
	@%p6 bra 	$L__BB1_18;
	add.s32 	%r60, %r96, 3;
	max.s32 	%r61, %r93, %r60;
	sub.s32 	%r62, %r61, %r96;
	add.s32 	%r63, %r62, -3;
	setp.ne.s32 	%p7, %r63, 0;
	selp.u32 	%r64, 1, 0, %p7;
	selp.b32 	%r65, 2, 1, %p7;
	selp.s32 	%r66, -1, 0, %p7;
	add.s32 	%r67, %r63, %r66;
	mul.hi.u32 	%r68, %r67, -1431655765;
	shr.u32 	%r69, %r68, 1;
	add.s32 	%r12, %r65, %r69;
	add.s32 	%r70, %r69, %r64;
	setp.lt.u32 	%p8, %r70, 7;
	@%p8 bra 	$L__BB1_10;
	and.b32  	%r71, %r12, -8;
	neg.s32 	%r94, %r71;
$L__BB1_9:
	.pragma "nounroll";
	mul.wide.s32 	%rd8, %r96, 8;
	add.s64 	%rd9, %rd1, %rd8;
	ld.global.f64 	%fd36, [%rd9];
	sub.f64 	%fd37, %fd36, %fd1;
	ld.global.f64 	%fd38, [%rd9+8];
	sub.f64 	%fd39, %fd38, %fd2;
	ld.global.f64 	%fd40, [%rd9+16];
	sub.f64 	%fd41, %fd40, %fd3;
	mul.f64 	%fd42, %fd39, %fd39;
	fma.rn.f64 	%fd43, %fd37, %fd37, %fd42;
	fma.rn.f64 	%fd44, %fd41, %fd41, %fd43;
	min.f64 	%fd45, %fd259, %fd44;
	ld.global.f64 	%fd46, [%rd9+24];
	sub.f64 	%fd47, %fd46, %fd1;
	ld.global.f64 	%fd48, [%rd9+32];
	sub.f64 	%fd49, %fd48, %fd2;
	ld.global.f64 	%fd50, [%rd9+40];
	sub.f64 	%fd51, %fd50, %fd3;
	mul.f64 	%fd52, %fd49, %fd49;
	fma.rn.f64 	%fd53, %fd47, %fd47, %fd52;
	fma.rn.f64 	%fd54, %fd51, %fd51, %fd53;
	min.f64 	%fd55, %fd45, %fd54;
	ld.global.f64 	%fd56, [%rd9+48];
	sub.f64 	%fd57, %fd56, %fd1;
	ld.global.f64 	%fd58, [%rd9+56];
	sub.f64 	%fd59, %fd58, %fd2;
	ld.global.f64 	%fd60, [%rd9+64];
	sub.f64 	%fd61, %fd60, %fd3;
	mul.f64 	%fd62, %fd59, %fd59;
	fma.rn.f64 	%fd63, %fd57, %fd57, %fd62;
	fma.rn.f64 	%fd64, %fd61, %fd61, %fd63;
	min.f64 	%fd65, %fd55, %fd64;
	ld.global.f64 	%fd66, [%rd9+72];
	sub.f64 	%fd67, %fd66, %fd1;
	ld.global.f64 	%fd68, [%rd9+80];
	sub.f64 	%fd69, %fd68, %fd2;
	ld.global.f64 	%fd70, [%rd9+88];
	sub.f64 	%fd71, %fd70, %fd3;
	mul.f64 	%fd72, %fd69, %fd69;
	fma.rn.f64 	%fd73, %fd67, %fd67, %fd72;
	fma.rn.f64 	%fd74, %fd71, %fd71, %fd73;
	min.f64 	%fd75, %fd65, %fd74;
	ld.global.f64 	%fd76, [%rd9+96];
	sub.f64 	%fd77, %fd76, %fd1;
	ld.global.f64 	%fd78, [%rd9+104];
	sub.f64 	%fd79, %fd78, %fd2;
	ld.global.f64 	%fd80, [%rd9+112];
	sub.f64 	%fd81, %fd80, %fd3;
	mul.f64 	%fd82, %fd79, %fd79;
	fma.rn.f64 	%fd83, %fd77, %fd77, %fd82;
	fma.rn.f64 	%fd84, %fd81, %fd81, %fd83;
	min.f64 	%fd85, %fd75, %fd84;
	ld.global.f64 	%fd86, [%rd9+120];
	sub.f64 	%fd87, %fd86, %fd1;
	ld.global.f64 	%fd88, [%rd9+128];
	sub.f64 	%fd89, %fd88, %fd2;
	ld.global.f64 	%fd90, [%rd9+136];
	sub.f64 	%fd91, %fd90, %fd3;
	mul.f64 	%fd92, %fd89, %fd89;
	fma.rn.f64 	%fd93, %fd87, %fd87, %fd92;
	fma.rn.f64 	%fd94, %fd91, %fd91, %fd93;
	min.f64 	%fd95, %fd85, %fd94;
	ld.global.f64 	%fd96, [%rd9+144];
	sub.f64 	%fd97, %fd96, %fd1;
	ld.global.f64 	%fd98, [%rd9+152];
	sub.f64 	%fd99, %fd98, %fd2;
	ld.global.f64 	%fd100, [%rd9+160];
	sub.f64 	%fd101, %fd100, %fd3;
	mul.f64 	%fd102, %fd99, %fd99;
	fma.rn.f64 	%fd103, %fd97, %fd97, %fd102;
	fma.rn.f64 	%fd104, %fd101, %fd101, %fd103;
	min.f64 	%fd105, %fd95, %fd104;
	ld.global.f64 	%fd106, [%rd9+168];
	sub.f64 	%fd107, %fd106, %fd1;
	ld.global.f64 	%fd108, [%rd9+176];
	sub.f64 	%fd109, %fd108, %fd2;
	ld.global.f64 	%fd110, [%rd9+184];
	sub.f64 	%fd111, %fd110, %fd3;
	mul.f64 	%fd112, %fd109, %fd109;
	fma.rn.f64 	%fd113, %fd107, %fd107, %fd112;
	fma.rn.f64 	%fd114, %fd111, %fd111, %fd113;
	min.f64 	%fd259, %fd105, %fd114;
	add.s32 	%r96, %r96, 24;
	add.s32 	%r94, %r94, 8;
	setp.ne.s32 	%p9, %r94, 0;
	@%p9 bra 	$L__BB1_9;
$L__BB1_10:
	and.b32  	%r19, %r12, 7;
	setp.eq.s32 	%p10, %r19, 0;
	@%p10 bra 	$L__BB1_18;
	setp.lt.u32 	%p11, %r19, 4;
	@%p11 bra 	$L__BB1_13;
	mul.wide.s32 	%rd10, %r96, 8;
	add.s64 	%rd11, %rd1, %rd10;
	ld.global.f64 	%fd116, [%rd11];
	sub.f64 	%fd117, %fd116, %fd1;
	ld.global.f64 	%fd118, [%rd11+8];
	sub.f64 	%fd119, %fd118, %fd2;
	ld.global.f64 	%fd120, [%rd11+16];
	sub.f64 	%fd121, %fd120, %fd3;
	mul.f64 	%fd122, %fd119, %fd119;
	fma.rn.f64 	%fd123, %fd117, %fd117, %fd122;
	fma.rn.f64 	%fd124, %fd121, %fd121, %fd123;
	min.f64 	%fd125, %fd259, %fd124;
	ld.global.f64 	%fd126, [%rd11+24];
	sub.f64 	%fd127, %fd126, %fd1;
	ld.global.f64 	%fd128, [%rd11+32];
	sub.f64 	%fd129, %fd128, %fd2;
	ld.global.f64 	%fd130, [%rd11+40];
	sub.f64 	%fd131, %fd130, %fd3;
	mul.f64 	%fd132, %fd129, %fd129;
	fma.rn.f64 	%fd133, %fd127, %fd127, %fd132;
	fma.rn.f64 	%fd134, %fd131, %fd131, %fd133;
	min.f64 	%fd135, %fd125, %fd134;
	ld.global.f64 	%fd136, [%rd11+48];
	sub.f64 	%fd137, %fd136, %fd1;
	ld.global.f64 	%fd138, [%rd11+56];
	sub.f64 	%fd139, %fd138, %fd2;
	ld.global.f64 	%fd140, [%rd11+64];
	sub.f64 	%fd141, %fd140, %fd3;
	mul.f64 	%fd142, %fd139, %fd139;
	fma.rn.f64 	%fd143, %fd137, %fd137, %fd142;
	fma.rn.f64 	%fd144, %fd141, %fd141, %fd143;
	min.f64 	%fd145, %fd135, %fd144;
	ld.global.f64 	%fd146, [%rd11+72];
	sub.f64 	%fd147, %fd146, %fd1;
	ld.global.f64 	%fd148, [%rd11+80];
	sub.f64 	%fd149, %fd148, %fd2;
	ld.global.f64 	%fd150, [%rd11+88];
	sub.f64 	%fd151, %fd150, %fd3;
	mul.f64 	%fd152, %fd149, %fd149;
	fma.rn.f64 	%fd153, %fd147, %fd147, %fd152;
	fma.rn.f64 	%fd154, %fd151, %fd151, %fd153;
	min.f64 	%fd259, %fd145, %fd154;
	add.s32 	%r96, %r96, 12;
$L__BB1_13:
	and.b32  	%r22, %r12, 3;
	setp.eq.s32 	%p12, %r22, 0;
	@%p12 bra 	$L__BB1_18;
	setp.eq.s32 	%p13, %r22, 1;
	@%p13 bra 	$L__BB1_16;
	mul.wide.s32 	%rd12, %r96, 8;
	add.s64 	%rd13, %rd1, %rd12;
	ld.global.f64 	%fd156, [%rd13];
	sub.f64 	%fd157, %fd156, %fd1;
	ld.global.f64 	%fd158, [%rd13+8];
	sub.f64 	%fd159, %fd158, %fd2;
	ld.global.f64 	%fd160, [%rd13+16];
	sub.f64 	%fd161, %fd160, %fd3;
	mul.f64 	%fd162, %fd159, %fd159;
	fma.rn.f64 	%fd163, %fd157, %fd157, %fd162;
	fma.rn.f64 	%fd164, %fd161, %fd161, %fd163;
	min.f64 	%fd165, %fd259, %fd164;
	ld.global.f64 	%fd166, [%rd13+24];
	sub.f64 	%fd167, %fd166, %fd1;
	ld.global.f64 	%fd168, [%rd13+32];
	sub.f64 	%fd169, %fd168, %fd2;
	ld.global.f64 	%fd170, [%rd13+40];
	sub.f64 	%fd171, %fd170, %fd3;
	mul.f64 	%fd172, %fd169, %fd169;
	fma.rn.f64 	%fd173, %fd167, %fd167, %fd172;
	fma.rn.f64 	%fd174, %fd171, %fd171, %fd173;
	min.f64 	%fd259, %fd165, %fd174;
	add.s32 	%r96, %r96, 6;
$L__BB1_16:
	and.b32  	%r72, %r12, 1;
	setp.eq.b32 	%p14, %r72, 1;
	not.pred 	%p15, %p14;
	@%p15 bra 	$L__BB1_18;
	mul.wide.s32 	%rd14, %r96, 8;
	add.s64 	%rd15, %rd1, %rd14;
	ld.global.f64 	%fd175, [%rd15];
	sub.f64 	%fd176, %fd175, %fd1;
	ld.global.f64 	%fd177, [%rd15+8];
	sub.f64 	%fd178, %fd177, %fd2;
	ld.global.f64 	%fd179, [%rd15+16];
	sub.f64 	%fd180, %fd179, %fd3;
	mul.f64 	%fd181, %fd178, %fd178;
	fma.rn.f64 	%fd182, %fd176, %fd176, %fd181;
	fma.rn.f64 	%fd183, %fd180, %fd180, %fd182;
	min.f64 	%fd259, %fd259, %fd183;
$L__BB1_18:
	add.s32 	%r73, %r93, %r89;
	min.s32 	%r92, %r73, %r8;
	add.s32 	%r91, %r91, 1;
	setp.ne.s32 	%p16, %r91, %r90;
	@%p16 bra 	$L__BB1_6;
$L__BB1_19:
	shl.b32 	%r74, %r1, 3;
	mov.u32 	%r75, _ZZ28Action_noImage_no_center_GPUPdS_S_diiiiE10dist_array;
	add.s32 	%r27, %r75, %r74;
	st.shared.f64 	[%r27], %fd259;
	bar.sync 	0;
	mul.lo.s32 	%r76, %r3, %r50;
	setp.ne.s32 	%p17, %r2, %r76;
	@%p17 bra 	$L__BB1_34;
	setp.lt.s32 	%p18, %r50, 1;
	@%p18 bra 	$L__BB1_33;
	and.b32  	%r28, %r50, 15;
	setp.lt.u32 	%p19, %r50, 16;
	mov.b32 	%r102, 0;
	@%p19 bra 	$L__BB1_24;
	and.b32  	%r102, %r50, 2147483632;
	neg.s32 	%r100, %r102;
	add.s32 	%r80, %r74, %r75;
	add.s32 	%r99, %r80, 64;
$L__BB1_23:
	.pragma "nounroll";
	ld.shared.f64 	%fd185, [%r99+-64];
	min.f64 	%fd186, %fd259, %fd185;
	ld.shared.f64 	%fd187, [%r99+-56];
	min.f64 	%fd188, %fd186, %fd187;
	ld.shared.f64 	%fd189, [%r99+-48];
	min.f64 	%fd190, %fd188, %fd189;
	ld.shared.f64 	%fd191, [%r99+-40];
	min.f64 	%fd192, %fd190, %fd191;
	ld.shared.f64 	%fd193, [%r99+-32];
	min.f64 	%fd194, %fd192, %fd193;
	ld.shared.f64 	%fd195, [%r99+-24];
	min.f64 	%fd196, %fd194, %fd195;
	ld.shared.f64 	%fd197, [%r99+-16];
	min.f64 	%fd198, %fd196, %fd197;
	ld.shared.f64 	%fd199, [%r99+-8];
	min.f64 	%fd200, %fd198, %fd199;
	ld.shared.f64 	%fd201, [%r99];
	min.f64 	%fd202, %fd200, %fd201;
	ld.shared.f64 	%fd203, [%r99+8];
	min.f64 	%fd204, %fd202, %fd203;
	ld.shared.f64 	%fd205, [%r99+16];
	min.f64 	%fd206, %fd204, %fd205;
	ld.shared.f64 	%fd207, [%r99+24];
	min.f64 	%fd208, %fd206, %fd207;
	ld.shared.f64 	%fd209, [%r99+32];
	min.f64 	%fd210, %fd208, %fd209;
	ld.shared.f64 	%fd211, [%r99+40];
	min.f64 	%fd212, %fd210, %fd211;
	ld.shared.f64 	%fd213, [%r99+48];
	min.f64 	%fd214, %fd212, %fd213;
	ld.shared.f64 	%fd215, [%r99+56];
	min.f64 	%fd259, %fd214, %fd215;
	add.s32 	%r100, %r100, 16;
	add.s32 	%r99, %r99, 128;
	setp.ne.s32 	%p20, %r100, 0;
	@%p20 bra 	$L__BB1_23;
$L__BB1_24:
	setp.eq.s32 	%p21, %r28, 0;
	@%p21 bra 	$L__BB1_33;
	and.b32  	%r37, %r50, 7;
	setp.lt.u32 	%p22, %r28, 8;
	@%p22 bra 	$L__BB1_27;
	shl.b32 	%r81, %r102, 3;
	add.s32 	%r82, %r27, %r81;
	ld.shared.f64 	%fd217, [%r82];
	min.f64 	%fd218, %fd259, %fd217;
	ld.shared.f64 	%fd219, [%r82+8];
	min.f64 	%fd220, %fd218, %fd219;
	ld.shared.f64 	%fd221, [%r82+16];
	min.f64 	%fd222, %fd220, %fd221;
	ld.shared.f64 	%fd223, [%r82+24];
	min.f64 	%fd224, %fd222, %fd223;
	ld.shared.f64 	%fd225, [%r82+32];
	min.f64 	%fd226, %fd224, %fd225;
	ld.shared.f64 	%fd227, [%r82+40];
	min.f64 	%fd228, %fd226, %fd227;
	ld.shared.f64 	%fd229, [%r82+48];
	min.f64 	%fd230, %fd228, %fd229;
	ld.shared.f64 	%fd231, [%r82+56];
	min.f64 	%fd259, %fd230, %fd231;
	add.s32 	%r102, %r102, 8;
$L__BB1_27:
	setp.eq.s32 	%p23, %r37, 0;
	@%p23 bra 	$L__BB1_33;
	and.b32  	%r40, %r50, 3;
	setp.lt.u32 	%p24, %r37, 4;
	@%p24 bra 	$L__BB1_30;
	shl.b32 	%r83, %r102, 3;
	add.s32 	%r84, %r27, %r83;
	ld.shared.f64 	%fd233, [%r84];
	min.f64 	%fd234, %fd259, %fd233;
	ld.shared.f64 	%fd235, [%r84+8];
	min.f64 	%fd236, %fd234, %fd235;
	ld.shared.f64 	%fd237, [%r84+16];
	min.f64 	%fd238, %fd236, %fd237;
	ld.shared.f64 	%fd239, [%r84+24];
	min.f64 	%fd259, %fd238, %fd239;
	add.s32 	%r102, %r102, 4;
$L__BB1_30:
	setp.eq.s32 	%p25, %r40, 0;
	@%p25 bra 	$L__BB1_33;
	shl.b32 	%r86, %r102, 3;
	add.s32 	%r87, %r74, %r86;
	add.s32 	%r105, %r75, %r87;
	neg.s32 	%r104, %r40;
$L__BB1_32:
	.pragma "nounroll";
	ld.shared.f64 	%fd240, [%r105];
	min.f64 	%fd259, %fd259, %fd240;
	add.s32 	%r105, %r105, 8;
	add.s32 	%r104, %r104, 1;
	setp.ne.s32 	%p26, %r104, 0;
	@%p26 bra 	$L__BB1_32;
$L__BB1_33:
	ld.param.u64 	%rd19, [_Z28Action_noImage_no_center_GPUPdS_S_diiii_param_0];
	cvta.to.global.u64 	%rd16, %rd19;
	mul.wide.s32 	%rd17, %r3, 8;
	add.s64 	%rd18, %rd16, %rd17;
	st.global.f64 	[%rd18], %fd259;
$L__BB1_34:
	ret;

}


// ===== COMPILED SASS (sm_100) =====

	.target	sm_100

	.elftype	@"ET_EXEC"


//--------------------- .note.nv.tkinfo           --------------------------
	.section	.note.nv.tkinfo,"",@"SHT_NOTE"
	.sectionflags	@"SHF_NOTE_NV_TKINFO"
	.tkinfo
        /*0018*/ 	.word	0x00000002
        /*0030*/ 	.string	""
        /*0030*/ 	.string	"ptxas"
        /*0030*/ 	.string	"Cuda compilation tools, release 13.0, V13.0.88"
        /*0030*/ 	.string	"Build cuda_13.0.r13.0/compiler.36424714_0"
        /*0030*/ 	.string	"-arch sm_100 -m 64 "



//--------------------- .note.nv.cuinfo           --------------------------
	.section	.note.nv.cuinfo,"",@"SHT_NOTE"
	.sectionflags	@"SHF_NOTE_NV_CUINFO"
        /*0018*/ 	.short	0x0002
        /*001a*/ 	.short	0x0064
        /*001c*/ 	.short	0x0082
	.zero		2


//--------------------- .nv.info                  --------------------------
	.section	.nv.info,"",@"SHT_CUDA_INFO"
	.align	4


	//----- nvinfo : EIATTR_REGCOUNT
	.align		4
        /*0000*/ 	.byte	0x04, 0x2f
        /*0002*/ 	.short	(.L_1 - .L_0)
	.align		4
.L_0:
        /*0004*/ 	.word	index@(_Z25Action_noImage_center_GPUPdS_S_diii)
        /*0008*/ 	.word	0x00000016


	//----- nvinfo : EIATTR_FRAME_SIZE
	.align		4
.L_1:
        /*000c*/ 	.byte	0x04, 0x11
        /*000e*/ 	.short	(.L_3 - .L_2)
	.align		4
.L_2:
        /*0010*/ 	.word	index@(_Z25Action_noImage_center_GPUPdS_S_diii)
        /*0014*/ 	.word	0x00000000


	//----- nvinfo : EIATTR_REGCOUNT
	.align		4
.L_3:
        /*0018*/ 	.byte	0x04, 0x2f
        /*001a*/ 	.short	(.L_5 - .L_4)
	.align		4
.L_4:
        /*001c*/ 	.word	index@(_Z28Action_noImage_no_center_GPUPdS_S_diiii)
        /*0020*/ 	.word	0x00000020


	//----- nvinfo : EIATTR_FRAME_SIZE
	.align		4
.L_5:
        /*0024*/ 	.byte	0x04, 0x11
        /*0026*/ 	.short	(.L_7 - .L_6)
	.align		4
.L_6:
        /*0028*/ 	.word	index@($__internal_0_$__cuda_sm20_div_rn_f64_full)
        /*002c*/ 	.word	0x00000000


	//----- nvinfo : EIATTR_FRAME_SIZE
	.align		4
.L_7:
        /*0030*/ 	.byte	0x04, 0x11
        /*0032*/ 	.short	(.L_9 - .L_8)
	.align		4
.L_8:
        /*0034*/ 	.word	index@(_Z28Action_noImage_no_center_GPUPdS_S_diiii)
        /*0038*/ 	.word	0x00000000


	//----- nvinfo : EIATTR_MIN_STACK_SIZE
	.align		4
.L_9:
        /*003c*/ 	.byte	0x04, 0x12
        /*003e*/ 	.short	(.L_11 - .L_10)
	.align		4
.L_10:
        /*0040*/ 	.word	index@(_Z28Action_noImage_no_center_GPUPdS_S_diiii)
        /*0044*/ 	.word	0x00000000


	//----- nvinfo : EIATTR_MIN_STACK_SIZE
	.align		4
.L_11:
        /*0048*/ 	.byte	0x04, 0x12
        /*004a*/ 	.short	(.L_13 - .L_12)
	.align		4
.L_12:
        /*004c*/ 	.word	index@(_Z25Action_noImage_center_GPUPdS_S_diii)
        /*0050*/ 	.word	0x00000000
.L_13:


//--------------------- .nv.compat                --------------------------
	.section	.nv.compat,"",@"SHT_CUDA_COMPAT_INFO"
	.align	4
        /*0000*/ 	.byte	0x02, 0x09, 0x00, 0x00, 0x02, 0x02, 0x01, 0x00, 0x02, 0x05, 0x05, 0x00, 0x03, 0x07, 0x01, 0x01
        /*0010*/ 	.byte	0x02, 0x03, 0x00, 0x00, 0x02, 0x06, 0x01, 0x00, 0x04, 0x0b, 0x08, 0x00, 0x01, 0x00, 0x00, 0x00
        /*0020*/ 	.byte	0x00, 0x00, 0x00, 0x00


//--------------------- .nv.info._Z28Action_noImage_no_center_GPUPdS_S_diiii --------------------------
	.section	.nv.info._Z28Action_noImage_no_center_GPUPdS_S_diiii,"",@"SHT_CUDA_INFO"
	.sectionflags	@""
	.align	4


	//----- nvinfo : EIATTR_CUDA_API_VERSION
	.align		4
        /*0000*/ 	.byte	0x04, 0x37
        /*0002*/ 	.short	(.L_15 - .L_14)
.L_14:
        /*0004*/ 	.word	0x00000082


	//----- nvinfo : EIATTR_KPARAM_INFO
	.align		4
.L_15:
        /*0008*/ 	.byte	0x04, 0x17
        /*000a*/ 	.short	(.L_17 - .L_16)
.L_16:
        /*000c*/ 	.word	0x00000000
        /*0010*/ 	.short	0x0007
        /*0012*/ 	.short	0x002c
        /*0014*/ 	.byte	0x00, 0xf0, 0x11, 0x00


	//----- nvinfo : EIATTR_KPARAM_INFO
	.align		4
.L_17:
        /*0018*/ 	.byte	0x04, 0x17
        /*001a*/ 	.short	(.L_19 - .L_18)
.L_18:
        /*001c*/ 	.word	0x00000000
        /*0020*/ 	.short	0x0006
        /*0022*/ 	.short	0x0028
        /*0024*/ 	.byte	0x00, 0xf0, 0x11, 0x00


	//----- nvinfo : EIATTR_KPARAM_INFO
	.align		4
.L_19:
        /*0028*/ 	.byte	0x04, 0x17
        /*002a*/ 	.short	(.L_21 - .L_20)
.L_20:
        /*002c*/ 	.word	0x00000000
        /*0030*/ 	.short	0x0005
        /*0032*/ 	.short	0x0024
        /*0034*/ 	.byte	0x00, 0xf0, 0x11, 0x00


	//----- nvinfo : EIATTR_KPARAM_INFO
	.align		4
.L_21:
        /*0038*/ 	.byte	0x04, 0x17
        /*003a*/ 	.short	(.L_23 - .L_22)
.L_22:
        /*003c*/ 	.word	0x00000000
        /*0040*/ 	.short	0x0004
        /*0042*/ 	.short	0x0020
        /*0044*/ 	.byte	0x00, 0xf0, 0x11, 0x00


	//----- nvinfo : EIATTR_KPARAM_INFO
	.align		4
.L_23:
        /*0048*/ 	.byte	0x04, 0x17
        /*004a*/ 	.short	(.L_25 - .L_24)
.L_24:
        /*004c*/ 	.word	0x00000000
        /*0050*/ 	.short	0x0003
        /*0052*/ 	.short	0x0018
        /*0054*/ 	.byte	0x00, 0xf0, 0x21, 0x00


	//----- nvinfo : EIATTR_KPARAM_INFO
	.align		4
.L_25:
        /*0058*/ 	.byte	0x04, 0x17
        /*005a*/ 	.short	(.L_27 - .L_26)
.L_26:
        /*005c*/ 	.word	0x00000000
        /*0060*/ 	.short	0x0002
        /*0062*/ 	.short	0x0010
        /*0064*/ 	.byte	0x00, 0xf5, 0x21, 0x00


	//----- nvinfo : EIATTR_KPARAM_INFO
	.align		4
.L_27:
        /*0068*/ 	.byte	0x04, 0x17
        /*006a*/ 	.short	(.L_29 - .L_28)
.L_28:
        /*006c*/ 	.word	0x00000000
        /*0070*/ 	.short	0x0001
        /*0072*/ 	.short	0x0008
        /*0074*/ 	.byte	0x00, 0xf5, 0x21, 0x00


	//----- nvinfo : EIATTR_KPARAM_INFO
	.align		4
.L_29:
        /*0078*/ 	.byte	0x04, 0x17
        /*007a*/ 	.short	(.L_31 - .L_30)
.L_30:
        /*007c*/ 	.word	0x00000000
        /*0080*/ 	.short	0x0000
        /*0082*/ 	.short	0x0000
        /*0084*/ 	.byte	0x00, 0xf5, 0x21, 0x00


	//----- nvinfo : EIATTR_SPARSE_MMA_MASK
	.align		4
.L_31:
        /*0088*/ 	.byte	0x03, 0x50
        /*008a*/ 	.short	0x0000


	//----- nvinfo : EIATTR_MAXREG_COUNT
	.align		4
        /*008c*/ 	.byte	0x03, 0x1b
        /*008e*/ 	.short	0x00ff


	//----- nvinfo : EIATTR_NUM_BARRIERS
	.align		4
        /*0090*/ 	.byte	0x02, 0x4c
        /*0092*/ 	.byte	0x01
	.zero		1


	//----- nvinfo : EIATTR_MERCURY_ISA_VERSION
	.align		4
        /*0094*/ 	.byte	0x03, 0x5f
        /*0096*/ 	.short	0x0101


	//----- nvinfo : EIATTR_VRC_CTA_INIT_COUNT
	.align		4
        /*0098*/ 	.byte	0x02, 0x4a
	.zero		1
	.zero		1


	//----- nvinfo : EIATTR_EXIT_INSTR_OFFSETS
	.align		4
        /*009c*/ 	.byte	0x04, 0x1c
        /*009e*/ 	.short	(.L_33 - .L_32)


	//   ....[0]....
.L_32:
        /*00a0*/ 	.word	0x000003b0


	//   ....[1]....
        /*00a4*/ 	.word	0x00001740


	//   ....[2]....
        /*00a8*/ 	.word	0x00002830


	//----- nvinfo : EIATTR_CRS_STACK_SIZE
	.align		4
.L_33:
        /*00ac*/ 	.byte	0x04, 0x1e
        /*00ae*/ 	.short	(.L_35 - .L_34)
.L_34:
        /*00b0*/ 	.word	0x00000000


	//----- nvinfo : EIATTR_CBANK_PARAM_SIZE
	.align		4
.L_35:
        /*00b4*/ 	.byte	0x03, 0x19
        /*00b6*/ 	.short	0x0030


	//----- nvinfo : EIATTR_PARAM_CBANK
	.align		4
        /*00b8*/ 	.byte	0x04, 0x0a
        /*00ba*/ 	.short	(.L_37 - .L_36)
	.align		4
.L_36:
        /*00bc*/ 	.word	index@(.nv.constant0._Z28Action_noImage_no_center_GPUPdS_S_diiii)
        /*00c0*/ 	.short	0x0380
        /*00c2*/ 	.short	0x0030


	//----- nvinfo : EIATTR_SW_WAR
	.align		4
.L_37:
        /*00c4*/ 	.byte	0x04, 0x36
        /*00c6*/ 	.short	(.L_39 - .L_38)
.L_38:
        /*00c8*/ 	.word	0x00000008
.L_39:


//--------------------- .nv.info._Z25Action_noImage_center_GPUPdS_S_diii --------------------------
	.section	.nv.info._Z25Action_noImage_center_GPUPdS_S_diii,"",@"SHT_CUDA_INFO"
	.sectionflags	@""
	.align	4


	//----- nvinfo : EIATTR_CUDA_API_VERSION
	.align		4
        /*0000*/ 	.byte	0x04, 0x37
        /*0002*/ 	.short	(.L_41 - .L_40)
.L_40:
        /*0004*/ 	.word	0x00000082


	//----- nvinfo : EIATTR_KPARAM_INFO
	.align		4
.L_41:
        /*0008*/ 	.byte	0x04, 0x17
        /*000a*/ 	.short	(.L_43 - .L_42)
.L_42:
        /*000c*/ 	.word	0x00000000
        /*0010*/ 	.short	0x0006
        /*0012*/ 	.short	0x0028
        /*0014*/ 	.byte	0x00, 0xf0, 0x11, 0x00


	//----- nvinfo : EIATTR_KPARAM_INFO
	.align		4
.L_43:
        /*0018*/ 	.byte	0x04, 0x17
        /*001a*/ 	.short	(.L_45 - .L_44)
.L_44:
        /*001c*/ 	.word	0x00000000
        /*0020*/ 	.short	0x0005
        /*0022*/ 	.short	0x0024
        /*0024*/ 	.byte	0x00, 0xf0, 0x11, 0x00


	//----- nvinfo : EIATTR_KPARAM_INFO
	.align		4
.L_45:
        /*0028*/ 	.byte	0x04, 0x17
        /*002a*/ 	.short	(.L_47 - .L_46)
.L_46:
        /*002c*/ 	.word	0x00000000
        /*0030*/ 	.short	0x0004
        /*0032*/ 	.short	0x0020
        /*0034*/ 	.byte	0x00, 0xf0, 0x11, 0x00


	//----- nvinfo : EIATTR_KPARAM_INFO
	.align		4
.L_47:
        /*0038*/ 	.byte	0x04, 0x17
        /*003a*/ 	.short	(.L_49 - .L_48)
.L_48:
        /*003c*/ 	.word	0x00000000
        /*0040*/ 	.short	0x0003
        /*0042*/ 	.short	0x0018
        /*0044*/ 	.byte	0x00, 0xf0, 0x21, 0x00


	//----- nvinfo : EIATTR_KPARAM_INFO
	.align		4
.L_49:
        /*0048*/ 	.byte	0x04, 0x17
        /*004a*/ 	.short	(.L_51 - .L_50)
.L_50:
        /*004c*/ 	.word	0x00000000
        /*0050*/ 	.short	0x0002
        /*0052*/ 	.short	0x0010
        /*0054*/ 	.byte	0x00, 0xf5, 0x21, 0x00


	//----- nvinfo : EIATTR_KPARAM_INFO
	.align		4
.L_51:
        /*0058*/ 	.byte	0x04, 0x17
        /*005a*/ 	.short	(.L_53 - .L_52)
.L_52:
        /*005c*/ 	.word	0x00000000
        /*0060*/ 	.short	0x0001
        /*0062*/ 	.short	0x0008
        /*0064*/ 	.byte	0x00, 0xf5, 0x21, 0x00


	//----- nvinfo : EIATTR_KPARAM_INFO
	.align		4
.L_53:
        /*0068*/ 	.byte	0x04, 0x17
        /*006a*/ 	.short	(.L_55 - .L_54)
.L_54:
        /*006c*/ 	.word	0x00000000
        /*0070*/ 	.short	0x0000
        /*0072*/ 	.short	0x0000
        /*0074*/ 	.byte	0x00, 0xf5, 0x21, 0x00


	//----- nvinfo : EIATTR_SPARSE_MMA_MASK
	.align		4
.L_55:
        /*0078*/ 	.byte	0x03, 0x50
        /*007a*/ 	.short	0x0000


	//----- nvinfo : EIATTR_MAXREG_COUNT
	.align		4
        /*007c*/ 	.byte	0x03, 0x1b
        /*007e*/ 	.short	0x00ff


	//----- nvinfo : EIATTR_NUM_BARRIERS
	.align		4
        /*0080*/ 	.byte	0x02, 0x4c
        /*0082*/ 	.byte	0x01
	.zero		1


	//----- nvinfo : EIATTR_MERCURY_ISA_VERSION
	.align		4
        /*0084*/ 	.byte	0x03, 0x5f
        /*0086*/ 	.short	0x0101


	//----- nvinfo : EIATTR_VRC_CTA_INIT_COUNT
	.align		4
        /*0088*/ 	.byte	0x02, 0x4a
	.zero		1
	.zero		1


	//----- nvinfo : EIATTR_EXIT_INSTR_OFFSETS
	.align		4
        /*008c*/ 	.byte	0x04, 0x1c
        /*008e*/ 	.short	(.L_57 - .L_56)


	//   ....[0]....
.L_56:
        /*0090*/ 	.word	0x000001b0


	//   ....[1]....
        /*0094*/ 	.word	0x00000360


	//   ....[2]....
        /*0098*/ 	.word	0x00001490


	//----- nvinfo : EIATTR_CBANK_PARAM_SIZE
	.align		4
.L_57:
        /*009c*/ 	.byte	0x03, 0x19
        /*009e*/ 	.short	0x002c


	//----- nvinfo : EIATTR_PARAM_CBANK
	.align		4
        /*00a0*/ 	.byte	0x04, 0x0a
        /*00a2*/ 	.short	(.L_59 - .L_58)
	.align		4
.L_58:
        /*00a4*/ 	.word	index@(.nv.constant0._Z25Action_noImage_center_GPUPdS_S_diii)
        /*00a8*/ 	.short	0x0380
        /*00aa*/ 	.short	0x002c


	//----- nvinfo : EIATTR_SW_WAR
	.align		4
.L_59:
        /*00ac*/ 	.byte	0x04, 0x36
        /*00ae*/ 	.short	(.L_61 - .L_60)
.L_60:
        /*00b0*/ 	.word	0x00000008
.L_61:


//--------------------- .nv.callgraph             --------------------------
	.section	.nv.callgraph,"",@"SHT_CUDA_CALLGRAPH"
	.align	4
	.sectionentsize	8
	.align		4
        /*0000*/ 	.word	0x00000000
	.align		4
        /*0004*/ 	.word	0xffffffff
	.align		4
        /*0008*/ 	.word	0x00000000
	.align		4
        /*000c*/ 	.word	0xfffffffe
	.align		4
        /*0010*/ 	.word	0x00000000
	.align		4
        /*0014*/ 	.word	0xfffffffd
	.align		4
        /*0018*/ 	.word	0x00000000
	.align		4
        /*001c*/ 	.word	0xfffffffc


//--------------------- .text._Z28Action_noImage_no_center_GPUPdS_S_diiii --------------------------
	.section	.text._Z28Action_noImage_no_center_GPUPdS_S_diiii,"ax",@progbits
	.align	128
        .global         _Z28Action_noImage_no_center_GPUPdS_S_diiii
        .type           _Z28Action_noImage_no_center_GPUPdS_S_diiii,@function
        .size           _Z28Action_noImage_no_center_GPUPdS_S_diiii,(.L_x_27 - _Z28Action_noImage_no_center_GPUPdS_S_diiii)
        .other          _Z28Action_noImage_no_center_GPUPdS_S_diiii,@"STO_CUDA_ENTRY STV_DEFAULT"
_Z28Action_noImage_no_center_GPUPdS_S_diiii:
.text._Z28Action_noImage_no_center_GPUPdS_S_diiii:
[----:B------:R-:W-:Y:S01]  /*0000*/  LDC R1, c[0x0][0x37c] ;  /* 0x0000df00ff017b82 */ /* 0x000fe20000000800 */
[----:B------:R-:W0:Y:S01]  /*0010*/  LDCU UR5, c[0x0][0x3a4] ;  /* 0x00007480ff0577ac */ /* 0x000e220008000800 */
[----:B------:R-:W1:Y:S06]  /*0020*/  S2R R0, SR_TID.X ;  /* 0x0000000000007919 */ /* 0x000e6c0000002100 */
[----:B------:R-:W1:Y:S01]  /*0030*/  S2UR UR4, SR_CTAID.X ;  /* 0x00000000000479c3 */ /* 0x000e620000002500 */
[----:B------:R-:W-:Y:S01]  /*0040*/  IMAD.MOV.U32 R2, RZ, RZ, RZ ;  /* 0x000000ffff027224 */ /* 0x000fe200078e00ff */
[----:B------:R-:W2:Y:S06]  /*0050*/  LDCU.64 UR6, c[0x0][0x398] ;  /* 0x00007300ff0677ac */ /* 0x000eac0008000a00 */
[----:B------:R-:W1:Y:S01]  /*0060*/  LDC.64 R12, c[0x0][0x3a8] ;  /* 0x0000ea00ff0c7b82 */ /* 0x000e620000000a00 */
[----:B0-----:R-:W0:Y:S01]  /*0070*/  I2F.U32.RP R4, UR5 ;  /* 0x0000000500047d06 */ /* 0x001e220008209000 */
[----:B------:R-:W-:Y:S01]  /*0080*/  ISETP.NE.U32.AND P2, PT, RZ, UR5, PT ;  /* 0x00000005ff007c0c */ /* 0x000fe2000bf45070 */
[----:B--2---:R-:W-:-:S02]  /*0090*/  IMAD.U32 R14, RZ, RZ, UR6 ;  /* 0x00000006ff0e7e24 */ /* 0x004fc4000f8e00ff */
[----:B------:R-:W-:-:S04]  /*00a0*/  IMAD.U32 R15, RZ, RZ, UR7 ;  /* 0x00000007ff0f7e24 */ /* 0x000fc8000f8e00ff */
[----:B0-----:R-:W0:Y:S02]  /*00b0*/  MUFU.RCP R4, R4 ;  /* 0x0000000400047308 */ /* 0x001e240000001000 */
[----:B0-----:R-:W-:-:S06]  /*00c0*/  VIADD R5, R4, 0xffffffe ;  /* 0x0ffffffe04057836 */ /* 0x001fcc0000000000 */
[----:B------:R-:W0:Y:S02]  /*00d0*/  F2I.FTZ.U32.TRUNC.NTZ R3, R5 ;  /* 0x0000000500037305 */ /* 0x000e24000021f000 */
[----:B0-----:R-:W-:-:S04]  /*00e0*/  IMAD.MOV R7, RZ, RZ, -R3 ;  /* 0x000000ffff077224 */ /* 0x001fc800078e0a03 */
[----:B------:R-:W-:-:S04]  /*00f0*/  IMAD R7, R7, UR5, RZ ;  /* 0x0000000507077c24 */ /* 0x000fc8000f8e02ff */
[----:B------:R-:W-:-:S04]  /*0100*/  IMAD.HI.U32 R3, R3, R7, R2 ;  /* 0x0000000703037227 */ /* 0x000fc800078e0002 */
[----:B-1----:R-:W-:-:S04]  /*0110*/  IMAD R2, R13, UR4, R0 ;  /* 0x000000040d027c24 */ /* 0x002fc8000f8e0200 */
[----:B------:R-:W-:-:S04]  /*0120*/  IMAD.HI.U32 R3, R3, R2, RZ ;  /* 0x0000000203037227 */ /* 0x000fc800078e00ff */
[----:B------:R-:W-:-:S04]  /*0130*/  IMAD.MOV R7, RZ, RZ, -R3 ;  /* 0x000000ffff077224 */ /* 0x000fc800078e0a03 */
[----:B------:R-:W-:-:S05]  /*0140*/  IMAD R4, R7, UR5, R2 ;  /* 0x0000000507047c24 */ /* 0x000fca000f8e0202 */
[----:B------:R-:W-:-:S13]  /*0150*/  ISETP.GE.U32.AND P0, PT, R4, UR5, PT ;  /* 0x0000000504007c0c */ /* 0x000fda000bf06070 */
[----:B------:R-:W-:Y:S02]  /*0160*/  @P0 VIADD R4, R4, -UR5 ;  /* 0x8000000504040c36 */ /* 0x000fe40008000000 */
[----:B------:R-:W-:Y:S01]  /*0170*/  @P0 VIADD R3, R3, 0x1 ;  /* 0x0000000103030836 */ /* 0x000fe20000000000 */
[C---:B------:R-:W-:Y:S01]  /*0180*/  ISETP.GE.AND P0, PT, R12.reuse, 0x156, PT ;  /* 0x000001560c00780c */ /* 0x040fe20003f06270 */
[----:B------:R-:W-:Y:S01]  /*0190*/  IMAD R12, R12, 0x3, RZ ;  /* 0x000000030c0c7824 */ /* 0x000fe200078e02ff */
[----:B------:R-:W-:-:S13]  /*01a0*/  ISETP.GE.U32.AND P1, PT, R4, UR5, PT ;  /* 0x0000000504007c0c */ /* 0x000fda000bf26070 */
[----:B------:R-:W-:Y:S01]  /*01b0*/  @P1 VIADD R3, R3, 0x1 ;  /* 0x0000000103031836 */ /* 0x000fe20000000000 */
[----:B------:R-:W-:Y:S01]  /*01c0*/  @!P2 LOP3.LUT R3, RZ, UR5, RZ, 0x33, !PT ;  /* 0x00000005ff03ac12 */ /* 0x000fe2000f8e33ff */
[----:B------:R-:W-:Y:S06]  /*01d0*/  @!P0 BRA `(.L_x_0) ;  /* 0x0000000000588947 */ /* 0x000fec0003800000 */
[----:B------:R-:W0:Y:S01]  /*01e0*/  MUFU.RCP64H R5, 1023 ;  /* 0x408ff80000057908 */ /* 0x000e220000001800 */
[----:B------:R-:W-:Y:S02]  /*01f0*/  IMAD.MOV.U32 R8, RZ, RZ, 0x0 ;  /* 0x00000000ff087424 */ /* 0x000fe400078e00ff */
[----:B------:R-:W-:Y:S02]  /*0200*/  IMAD.MOV.U32 R9, RZ, RZ, 0x408ff800 ;  /* 0x408ff800ff097424 */ /* 0x000fe400078e00ff */
[----:B------:R-:W-:-:S06]  /*0210*/  IMAD.MOV.U32 R4, RZ, RZ, 0x1 ;  /* 0x00000001ff047424 */ /* 0x000fcc00078e00ff */
[----:B0-----:R-:W-:-:S08]  /*0220*/  DFMA R6, R4, -R8, 1 ;  /* 0x3ff000000406742b */ /* 0x001fd00000000808 */
[----:B------:R-:W-:-:S08]  /*0230*/  DFMA R6, R6, R6, R6 ;  /* 0x000000060606722b */ /* 0x000fd00000000006 */
[----:B------:R-:W-:Y:S02]  /*0240*/  DFMA R4, R4, R6, R4 ;  /* 0x000000060404722b */ /* 0x000fe40000000004 */
[----:B------:R-:W0:Y:S06]  /*0250*/  I2F.F64.U32 R6, R12 ;  /* 0x0000000c00067312 */ /* 0x000e2c0000201800 */
[----:B------:R-:W-:-:S08]  /*0260*/  DFMA R8, R4, -R8, 1 ;  /* 0x3ff000000408742b */ /* 0x000fd00000000808 */
[----:B------:R-:W-:Y:S01]  /*0270*/  DFMA R4, R4, R8, R4 ;  /* 0x000000080404722b */ /* 0x000fe20000000004 */
[----:B0-----:R-:W-:-:S07]  /*0280*/  FSETP.GEU.AND P1, PT, |R7|, 6.5827683646048100446e-37, PT ;  /* 0x036000000700780b */ /* 0x001fce0003f2e200 */
[----:B------:R-:W-:-:S08]  /*0290*/  DMUL R8, R6, R4 ;  /* 0x0000000406087228 */ /* 0x000fd00000000000 */
[----:B------:R-:W-:-:S08]  /*02a0*/  DFMA R10, R8, -1023, R6 ;  /* 0xc08ff800080a782b */ /* 0x000fd00000000006 */
[----:B------:R-:W-:-:S10]  /*02b0*/  DFMA R4, R4, R10, R8 ;  /* 0x0000000a0404722b */ /* 0x000fd40000000008 */
[----:B------:R-:W-:-:S05]  /*02c0*/  FFMA R8, RZ, 4.4990234375, R5 ;  /* 0x408ff800ff087823 */ /* 0x000fca0000000005 */
[----:B------:R-:W-:-:S13]  /*02d0*/  FSETP.GT.AND P0, PT, |R8|, 1.469367938527859385e-39, PT ;  /* 0x001000000800780b */ /* 0x000fda0003f04200 */
[----:B------:R-:W-:Y:S05]  /*02e0*/  @P0 BRA P1, `(.L_x_1) ;  /* 0x0000000000080947 */ /* 0x000fea0000800000 */
[----:B------:R-:W-:-:S07]  /*02f0*/  MOV R10, 0x310 ;  /* 0x00000310000a7802 */ /* 0x000fce0000000f00 */
[----:B------:R-:W-:Y:S05]  /*0300*/  CALL.REL.NOINC `($__internal_0_$__cuda_sm20_div_rn_f64_full) ;  /* 0x00000024004c7944 */ /* 0x000fea0003c00000 */
.L_x_1:
[----:B------:R0:W1:Y:S01]  /*0310*/  F2I.F64.CEIL R5, R4 ;  /* 0x0000000400057311 */ /* 0x0000620000309100 */
[----:B------:R-:W-:Y:S01]  /*0320*/  IMAD.MOV.U32 R6, RZ, RZ, 0x3ff ;  /* 0x000003ffff067424 */ /* 0x000fe200078e00ff */
[----:B------:R-:W-:Y:S06]  /*0330*/  BRA `(.L_x_2) ;  /* 0x0000000000087947 */ /* 0x000fec0003800000 */
.L_x_0:
[----:B------:R-:W-:Y:S01]  /*0340*/  MOV R6, R12 ;  /* 0x0000000c00067202 */ /* 0x000fe20000000f00 */
[----:B------:R-:W-:-:S07]  /*0350*/  IMAD.MOV.U32 R5, RZ, RZ, 0x1 ;  /* 0x00000001ff057424 */ /* 0x000fce00078e00ff */
.L_x_2:
[----:B------:R-:W2:Y:S01]  /*0360*/  LDCU.64 UR4, c[0x0][0x3a0] ;  /* 0x00007400ff0477ac */ /* 0x000ea20008000a00 */
[----:B------:R-:W3:Y:S01]  /*0370*/  LDCU UR6, c[0x0][0x3ac] ;  /* 0x00007580ff0677ac */ /* 0x000ee20008000800 */
[----:B--2---:R-:W-:-:S06]  /*0380*/  UIMAD UR4, UR5, UR4, URZ ;  /* 0x00000004050472a4 */ /* 0x004fcc000f8e02ff */
[----:B------:R-:W-:-:S04]  /*0390*/  ISETP.GE.AND P0, PT, R2, UR4, PT ;  /* 0x0000000402007c0c */ /* 0x000fc8000bf06270 */
[----:B---3--:R-:W-:-:S13]  /*03a0*/  ISETP.GE.U32.OR P0, PT, R0, UR6, P0 ;  /* 0x0000000600007c0c */ /* 0x008fda0008706470 */
[----:B------:R-:W-:Y:S05]  /*03b0*/  @P0 EXIT ;  /* 0x000000000000094d */ /* 0x000fea0003800000 */
[----:B------:R-:W2:Y:S01]  /*03c0*/  LDC.64 R16, c[0x0][0x388] ;  /* 0x0000e200ff107b82 */ /* 0x000ea20000000a00 */
[----:B-1----:R-:W-:Y:S01]  /*03d0*/  ISETP.GE.AND P0, PT, R5, 0x1, PT ;  /* 0x000000010500780c */ /* 0x002fe20003f06270 */
[----:B------:R-:W-:Y:S01]  /*03e0*/  IMAD R7, R2, 0x3, RZ ;  /* 0x0000000302077824 */ /* 0x000fe200078e02ff */
[----:B------:R-:W1:Y:S03]  /*03f0*/  LDCU.64 UR8, c[0x0][0x358] ;  /* 0x00006b00ff0877ac */ /* 0x000e660008000a00 */
[----:B--2---:R-:W-:-:S08]  /*0400*/  IMAD.WIDE R16, R7, 0x8, R16 ;  /* 0x0000000807107825 */ /* 0x004fd000078e0210 */
[----:B-1----:R-:W-:Y:S05]  /*0410*/  @!P0 BRA `(.L_x_3) ;  /* 0x0000001000a08947 */ /* 0x002fea0003800000 */
[----:B------:R1:W5:Y:S01]  /*0420*/  LDG.E.64 R12, desc[UR8][R16.64] ;  /* 0x00000008100c7981 */ /* 0x000362000c1e1b00 */
[----:B------:R-:W2:Y:S03]  /*0430*/  LDCU UR4, c[0x0][0x3a8] ;  /* 0x00007500ff0477ac */ /* 0x000ea60008000800 */
[----:B------:R1:W5:Y:S04]  /*0440*/  LDG.E.64 R10, desc[UR8][R16.64+0x8] ;  /* 0x00000808100a7981 */ /* 0x000368000c1e1b00 */
[----:B------:R1:W5:Y:S01]  /*0450*/  LDG.E.64 R8, desc[UR8][R16.64+0x10] ;  /* 0x0000100810087981 */ /* 0x000362000c1e1b00 */
[----:B0-----:R-:W-:Y:S02]  /*0460*/  IMAD.MOV.U32 R4, RZ, RZ, R6 ;  /* 0x000000ffff047224 */ /* 0x001fe400078e0006 */
[----:B------:R-:W-:Y:S01]  /*0470*/  IMAD.MOV.U32 R7, RZ, RZ, RZ ;  /* 0x000000ffff077224 */ /* 0x000fe200078e00ff */
[----:B--2---:R-:W-:-:S03]  /*0480*/  UIMAD UR5, UR4, 0x3, URZ ;  /* 0x00000003040578a4 */ /* 0x004fc6000f8e02ff */
[----:B-1----:R-:W-:-:S09]  /*0490*/  UMOV UR4, URZ ;  /* 0x000000ff00047c82 */ /* 0x002fd20008000000 */
.L_x_9:
[----:B------:R-:W-:Y:S01]  /*04a0*/  ISETP.GE.AND P1, PT, R7, R4, PT ;  /* 0x000000040700720c */ /* 0x000fe20003f26270 */
[----:B------:R-:W-:Y:S01]  /*04b0*/  UIADD3 UR4, UPT, UPT, UR4, 0x1, URZ ;  /* 0x0000000104047890 */ /* 0x000fe2000fffe0ff */
[----:B------:R-:W-:Y:S02]  /*04c0*/  IMAD.MOV.U32 R24, RZ, RZ, R7 ;  /* 0x000000ffff187224 */ /* 0x000fe400078e0007 */
[----:B------:R-:W-:-:S03]  /*04d0*/  IMAD.MOV.U32 R7, RZ, RZ, R4 ;  /* 0x000000ffff077224 */ /* 0x000fc600078e0004 */
[----:B------:R-:W-:-:S06]  /*04e0*/  ISETP.NE.AND P0, PT, R5, UR4, PT ;  /* 0x0000000405007c0c */ /* 0x000fcc000bf05270 */
[----:B------:R-:W-:Y:S07]  /*04f0*/  @P1 BRA `(.L_x_4) ;  /* 0x0000001000601947 */ /* 0x000fee0003800000 */
[----:B------:R-:W-:-:S05]  /*0500*/  VIADDMNMX R17, R24, 0x3, R7, !PT ;  /* 0x0000000318117846 */ /* 0x000fca0007800107 */
[----:B------:R-:W-:-:S04]  /*0510*/  IMAD.IADD R17, R17, 0x1, -R24 ;  /* 0x0000000111117824 */ /* 0x000fc800078e0a18 */
[C---:B------:R-:W-:Y:S02]  /*0520*/  VIADD R4, R17.reuse, 0xfffffffd ;  /* 0xfffffffd11047836 */ /* 0x040fe40000000000 */
[----:B------:R-:W-:-:S03]  /*0530*/  VIADD R17, R17, 0xfffffffc ;  /* 0xfffffffc11117836 */ /* 0x000fc60000000000 */
[----:B------:R-:W-:-:S13]  /*0540*/  ISETP.NE.AND P1, PT, R4, RZ, PT ;  /* 0x000000ff0400720c */ /* 0x000fda0003f25270 */
[----:B------:R-:W-:-:S04]  /*0550*/  @!P1 IMAD.MOV R17, RZ, RZ, R4 ;  /* 0x000000ffff119224 */ /* 0x000fc800078e0204 */
[----:B------:R-:W-:-:S05]  /*0560*/  IMAD.HI.U32 R17, R17, -0x55555555, RZ ;  /* 0xaaaaaaab11117827 */ /* 0x000fca00078e00ff */
[----:B------:R-:W-:-:S05]  /*0570*/  SHF.R.U32.HI R17, RZ, 0x1, R17 ;  /* 0x00000001ff117819 */ /* 0x000fca0000011611 */
[----:B------:R-:W-:Y:S02]  /*0580*/  VIADD R4, R17, 0x1 ;  /* 0x0000000111047836 */ /* 0x000fe40000000000 */
[----:B------:R-:W-:-:S05]  /*0590*/  @!P1 IMAD.MOV R4, RZ, RZ, R17 ;  /* 0x000000ffff049224 */ /* 0x000fca00078e0211 */
[----:B------:R-:W-:Y:S01]  /*05a0*/  ISETP.GE.U32.AND P2, PT, R4, 0x7, PT ;  /* 0x000000070400780c */ /* 0x000fe20003f46070 */
[C---:B------:R-:W-:Y:S01]  /*05b0*/  VIADD R4, R17.reuse, 0x2 ;  /* 0x0000000211047836 */ /* 0x040fe20000000000 */
[----:B------:R-:W-:-:S11]  /*05c0*/  @!P1 IADD3 R4, PT, PT, R17, 0x1, RZ ;  /* 0x0000000111049810 */ /* 0x000fd60007ffe0ff */
[----:B------:R-:W-:Y:S05]  /*05d0*/  @!P2 BRA `(.L_x_5) ;  /* 0x000000080010a947 */ /* 0x000fea0003800000 */
[----:B------:R-:W-:-:S05]  /*05e0*/  LOP3.LUT R25, R4, 0xfffffff8, RZ, 0xc0, !PT ;  /* 0xfffffff804197812 */ /* 0x000fca00078ec0ff */
[----:B------:R-:W-:-:S07]  /*05f0*/  IMAD.MOV R25, RZ, RZ, -R25 ;  /* 0x000000ffff197224 */ /* 0x000fce00078e0a19 */
.L_x_6:
[----:B------:R-:W0:Y:S02]  /*0600*/  LDC.64 R18, c[0x0][0x390] ;  /* 0x0000e400ff127b82 */ /* 0x000e240000000a00 */
[----:B0-----:R-:W-:-:S05]  /*0610*/  IMAD.WIDE R18, R24, 0x8, R18 ;  /* 0x0000000818127825 */ /* 0x001fca00078e0212 */
[----:B------:R-:W2:Y:S04]  /*0620*/  LDG.E.64 R22, desc[UR8][R18.64+0x8] ;  /* 0x0000080812167981 */ /* 0x000ea8000c1e1b00 */
[----:B------:R-:W3:Y:S04]  /*0630*/  LDG.E.64 R28, desc[UR8][R18.64] ;  /* 0x00000008121c7981 */ /* 0x000ee8000c1e1b00 */
[----:B------:R-:W4:Y:S04]  /*0640*/  LDG.E.64 R26, desc[UR8][R18.64+0x10] ;  /* 0x00001008121a7981 */ /* 0x000f28000c1e1b00 */
[----:B------:R-:W4:Y:S04]  /*0650*/  LDG.E.64 R16, desc[UR8][R18.64+0x20] ;  /* 0x0000200812107981 */ /* 0x000f28000c1e1b00 */
[----:B------:R-:W4:Y:S01]  /*0660*/  LDG.E.64 R20, desc[UR8][R18.64+0x18] ;  /* 0x0000180812147981 */ /* 0x000f22000c1e1b00 */
[----:B--2--5:R-:W-:-:S02]  /*0670*/  DADD R22, -R10, R22 ;  /* 0x000000000a167229 */ /* 0x024fc40000000116 */
[----:B---3--:R-:W-:-:S06]  /*0680*/  DADD R28, -R12, R28 ;  /* 0x000000000c1c7229 */ /* 0x008fcc000000011c */
[----:B------:R-:W-:Y:S02]  /*0690*/  DMUL R22, R22, R22 ;  /* 0x0000001616167228 */ /* 0x000fe40000000000 */
[----:B----4-:R-:W-:Y:S02]  /*06a0*/  DADD R26, -R8, R26 ;  /* 0x00000000081a7229 */ /* 0x010fe4000000011a */
[----:B------:R-:W-:-:S04]  /*06b0*/  DADD R16, -R10, R16 ;  /* 0x000000000a107229 */ /* 0x000fc80000000110 */
[----:B------:R-:W-:Y:S02]  /*06c0*/  DFMA R22, R28, R28, R22 ;  /* 0x0000001c1c16722b */ /* 0x000fe40000000016 */
[----:B------:R-:W-:Y:S01]  /*06d0*/  DADD R20, -R12, R20 ;  /* 0x000000000c147229 */ /* 0x000fe20000000114 */
[----:B------:R-:W2:Y:S05]  /*06e0*/  LDG.E.64 R28, desc[UR8][R18.64+0x28] ;  /* 0x00002808121c7981 */ /* 0x000eaa000c1e1b00 */
[----:B------:R-:W-:Y:S02]  /*06f0*/  DFMA R26, R26, R26, R22 ;  /* 0x0000001a1a1a722b */ /* 0x000fe40000000016 */
[----:B------:R-:W-:Y:S01]  /*0700*/  DMUL R22, R16, R16 ;  /* 0x0000001010167228 */ /* 0x000fe20000000000 */
[----:B------:R-:W-:-:S05]  /*0710*/  IMAD.MOV.U32 R17, RZ, RZ, R14 ;  /* 0x000000ffff117224 */ /* 0x000fca00078e000e */
[----:B------:R-:W-:Y:S02]  /*0720*/  DSETP.MIN.AND P1, P2, R26, R14, PT ;  /* 0x0000000e1a00722a */ /* 0x000fe40003a20000 */
[----:B------:R-:W-:Y:S01]  /*0730*/  IMAD.MOV.U32 R14, RZ, RZ, R26 ;  /* 0x000000ffff0e7224 */ /* 0x000fe200078e001a */
[----:B------:R-:W-:-:S04]  /*0740*/  DFMA R22, R20, R20, R22 ;  /* 0x000000141416722b */ /* 0x000fc80000000016 */
[----:B------:R-:W-:Y:S02]  /*0750*/  SEL R26, R14, R17, P1 ;  /* 0x000000110e1a7207 */ /* 0x000fe40000800000 */
[----:B------:R-:W3:Y:S01]  /*0760*/  LDG.E.64 R16, desc[UR8][R18.64+0x38] ;  /* 0x0000380812107981 */ /* 0x000ee2000c1e1b00 */
[----:B------:R-:W-:-:S03]  /*0770*/  IMAD.MOV.U32 R21, RZ, RZ, R15 ;  /* 0x000000ffff157224 */ /* 0x000fc600078e000f */
[----:B------:R-:W4:Y:S02]  /*0780*/  LDG.E.64 R14, desc[UR8][R18.64+0x30] ;  /* 0x00003008120e7981 */ /* 0x000f24000c1e1b00 */
[----:B------:R-:W-:Y:S02]  /*0790*/  FSEL R27, R27, R21, P1 ;  /* 0x000000151b1b7208 */ /* 0x000fe40000800000 */
[----:B------:R-:W-:Y:S02]  /*07a0*/  @P2 LOP3.LUT R27, R21, 0x80000, RZ, 0xfc, !PT ;  /* 0x00080000151b2812 */ /* 0x000fe400078efcff */
[----:B------:R-:W4:Y:S01]  /*07b0*/  LDG.E.64 R20, desc[UR8][R18.64+0x50] ;  /* 0x0000500812147981 */ /* 0x000f22000c1e1b00 */
[----:B--2---:R-:W-:-:S08]  /*07c0*/  DADD R28, -R8, R28 ;  /* 0x00000000081c7229 */ /* 0x004fd0000000011c */
[----:B------:R-:W-:Y:S02]  /*07d0*/  DFMA R22, R28, R28, R22 ;  /* 0x0000001c1c16722b */ /* 0x000fe40000000016 */
[----:B------:R-:W2:Y:S01]  /*07e0*/  LDG.E.64 R28, desc[UR8][R18.64+0x40] ;  /* 0x00004008121c7981 */ /* 0x000ea2000c1e1b00 */
[----:B---3--:R-:W-:Y:S02]  /*07f0*/  DADD R16, -R10, R16 ;  /* 0x000000000a107229 */ /* 0x008fe40000000110 */
[----:B----4-:R-:W-:-:S06]  /*0800*/  DADD R14, -R12, R14 ;  /* 0x000000000c0e7229 */ /* 0x010fcc000000010e */
[----:B------:R-:W-:Y:S02]  /*0810*/  DMUL R16, R16, R16 ;  /* 0x0000001010107228 */ /* 0x000fe40000000000 */
[----:B------:R-:W-:-:S06]  /*0820*/  DSETP.MIN.AND P1, P2, R26, R22, PT ;  /* 0x000000161a00722a */ /* 0x000fcc0003a20000 */
[----:B------:R-:W-:Y:S01]  /*0830*/  DFMA R16, R14, R14, R16 ;  /* 0x0000000e0e10722b */ /* 0x000fe20000000010 */
[----:B------:R-:W-:Y:S02]  /*0840*/  IMAD.MOV.U32 R14, RZ, RZ, R26 ;  /* 0x000000ffff0e7224 */ /* 0x000fe400078e001a */
[----:B------:R-:W-:-:S05]  /*0850*/  IMAD.MOV.U32 R15, RZ, RZ, R22 ;  /* 0x000000ffff0f7224 */ /* 0x000fca00078e0016 */
[----:B------:R-:W-:Y:S02]  /*0860*/  SEL R26, R14, R15, P1 ;  /* 0x0000000f0e1a7207 */ /* 0x000fe40000800000 */
[----:B------:R-:W3:Y:S01]  /*0870*/  LDG.E.64 R14, desc[UR8][R18.64+0x48] ;  /* 0x00004808120e7981 */ /* 0x000ee2000c1e1b00 */
[----:B------:R-:W-:Y:S01]  /*0880*/  DADD R20, -R10, R20 ;  /* 0x000000000a147229 */ /* 0x000fe20000000114 */
[----:B------:R-:W-:Y:S02]  /*0890*/  FSEL R27, R27, R23, P1 ;  /* 0x000000171b1b7208 */ /* 0x000fe40000800000 */
[----:B------:R-:W-:Y:S02]  /*08a0*/  @P2 LOP3.LUT R27, R23, 0x80000, RZ, 0xfc, !PT ;  /* 0x00080000171b2812 */ /* 0x000fe400078efcff */
[----:B------:R-:W4:Y:S03]  /*08b0*/  LDG.E.64 R22, desc[UR8][R18.64+0x68] ;  /* 0x0000680812167981 */ /* 0x000f26000c1e1b00 */
[----:B------:R-:W-:-:S02]  /*08c0*/  DMUL R20, R20, R20 ;  /* 0x0000001414147228 */ /* 0x000fc40000000000 */
[----:B--2---:R-:W-:-:S08]  /*08d0*/  DADD R28, -R8, R28 ;  /* 0x00000000081c7229 */ /* 0x004fd0000000011c */
[----:B------:R-:W-:Y:S02]  /*08e0*/  DFMA R16, R28, R28, R16 ;  /* 0x0000001c1c10722b */ /* 0x000fe40000000010 */
[----:B------:R-:W2:Y:S06]  /*08f0*/  LDG.E.64 R28, desc[UR8][R18.64+0x58] ;  /* 0x00005808121c7981 */ /* 0x000eac000c1e1b00 */
[----:B------:R-:W-:Y:S02]  /*0900*/  DSETP.MIN.AND P1, P2, R26, R16, PT ;  /* 0x000000101a00722a */ /* 0x000fe40003a20000 */
[----:B---3--:R-:W-:-:S08]  /*0910*/  DADD R14, -R12, R14 ;  /* 0x000000000c0e7229 */ /* 0x008fd0000000010e */
[----:B------:R-:W-:Y:S01]  /*0920*/  DFMA R20, R14, R14, R20 ;  /* 0x0000000e0e14722b */ /* 0x000fe20000000014 */
[----:B------:R-:W-:Y:S02]  /*0930*/  IMAD.MOV.U32 R14, RZ, RZ, R26 ;  /* 0x000000ffff0e7224 */ /* 0x000fe400078e001a */
[----:B------:R-:W-:-:S05]  /*0940*/  IMAD.MOV.U32 R15, RZ, RZ, R16 ;  /* 0x000000ffff0f7224 */ /* 0x000fca00078e0010 */
[----:B------:R-:W-:Y:S02]  /*0950*/  SEL R26, R14, R15, P1 ;  /* 0x0000000f0e1a7207 */ /* 0x000fe40000800000 */
[----:B------:R-:W3:Y:S01]  /*0960*/  LDG.E.64 R14, desc[UR8][R18.64+0x60] ;  /* 0x00006008120e7981 */ /* 0x000ee2000c1e1b00 */
[----:B----4-:R-:W-:Y:S01]  /*0970*/  DADD R22, -R10, R22 ;  /* 0x000000000a167229 */ /* 0x010fe20000000116 */
        /* <DEDUP_REMOVED lines=17> */
[----:B------:R-:W4:Y:S01]  /*0a90*/  LDG.E.64 R20, desc[UR8][R18.64+0x98] ;  /* 0x0000980812147981 */ /* 0x000f22000c1e1b00 */
[----:B--2---:R-:W-:-:S08]  /*0aa0*/  DADD R28, -R8, R28 ;  /* 0x00000000081c7229 */ /* 0x004fd0000000011c */
[----:B------:R-:W-:Y:S02]  /*0ab0*/  DFMA R22, R28, R28, R22 ;  /* 0x0000001c1c16722b */ /* 0x000fe40000000016 */
[----:B------:R-:W2:Y:S06]  /*0ac0*/  LDG.E.64 R28, desc[UR8][R18.64+0x88] ;  /* 0x00008808121c7981 */ /* 0x000eac000c1e1b00 */
[----:B------:R-:W-:Y:S02]  /*0ad0*/  DSETP.MIN.AND P1, P2, R26, R22, PT ;  /* 0x000000161a00722a */ /* 0x000fe40003a20000 */
[----:B---3--:R-:W-:-:S08]  /*0ae0*/  DADD R14, -R10, R14 ;  /* 0x000000000a0e7229 */ /* 0x008fd0000000010e */
[----:B------:R-:W-:-:S08]  /*0af0*/  DMUL R14, R14, R14 ;  /* 0x0000000e0e0e7228 */ /* 0x000fd00000000000 */
        /* <DEDUP_REMOVED lines=11> */
[----:B------:R-:W-:-:S08]  /*0bb0*/  DFMA R14, R28, R28, R14 ;  /* 0x0000001c1c0e722b */ /* 0x000fd0000000000e */
[----:B------:R-:W-:Y:S02]  /*0bc0*/  DSETP.MIN.AND P1, P2, R26, R14, PT ;  /* 0x0000000e1a00722a */ /* 0x000fe40003a20000 */
[----:B------:R-:W-:Y:S01]  /*0bd0*/  IMAD.MOV.U32 R28, RZ, RZ, R15 ;  /* 0x000000ffff1c7224 */ /* 0x000fe200078e000f */
[----:B---3--:R-:W-:-:S08]  /*0be0*/  DADD R16, -R12, R16 ;  /* 0x000000000c107229 */ /* 0x008fd00000000110 */
[----:B------:R-:W-:Y:S01]  /*0bf0*/  DFMA R20, R16, R16, R20 ;  /* 0x000000101014722b */ /* 0x000fe20000000014 */
[----:B------:R-:W-:Y:S02]  /*0c00*/  IMAD.MOV.U32 R17, RZ, RZ, R14 ;  /* 0x000000ffff117224 */ /* 0x000fe400078e000e */
[----:B------:R-:W2:Y:S01]  /*0c10*/  LDG.E.64 R14, desc[UR8][R18.64+0xb0] ;  /* 0x0000b008120e7981 */ /* 0x000ea2000c1e1b00 */
[----:B------:R-:W-:-:S04]  /*0c20*/  MOV R16, R26 ;  /* 0x0000001a00107202 */ /* 0x000fc80000000f00 */
[----:B------:R-:W-:Y:S02]  /*0c30*/  SEL R26, R16, R17, P1 ;  /* 0x00000011101a7207 */ /* 0x000fe40000800000 */
[----:B------:R-:W3:Y:S04]  /*0c40*/  LDG.E.64 R16, desc[UR8][R18.64+0xa8] ;  /* 0x0000a80812107981 */ /* 0x000ee8000c1e1b00 */
[----:B------:R-:W3:Y:S01]  /*0c50*/  LDG.E.64 R18, desc[UR8][R18.64+0xb8] ;  /* 0x0000b80812127981 */ /* 0x000ee2000c1e1b00 */
[----:B----4-:R-:W-:Y:S01]  /*0c60*/  DADD R22, -R8, R22 ;  /* 0x0000000008167229 */ /* 0x010fe20000000116 */
[----:B------:R-:W-:Y:S02]  /*0c70*/  FSEL R27, R27, R28, P1 ;  /* 0x0000001c1b1b7208 */ /* 0x000fe40000800000 */
[----:B------:R-:W-:-:S05]  /*0c80*/  @P2 LOP3.LUT R27, R28, 0x80000, RZ, 0xfc, !PT ;  /* 0x000800001c1b2812 */ /* 0x000fca00078efcff */
[----:B------:R-:W-:-:S08]  /*0c90*/  DFMA R20, R22, R22, R20 ;  /* 0x000000161614722b */ /* 0x000fd00000000014 */
[----:B------:R-:W-:Y:S01]  /*0ca0*/  DSETP.MIN.AND P1, P2, R26, R20, PT ;  /* 0x000000141a00722a */ /* 0x000fe20003a20000 */
[----:B------:R-:W-:Y:S02]  /*0cb0*/  VIADD R25, R25, 0x8 ;  /* 0x0000000819197836 */ /* 0x000fe40000000000 */
[----:B------:R-:W-:Y:S01]  /*0cc0*/  VIADD R24, R24, 0x18 ;  /* 0x0000001818187836 */ /* 0x000fe20000000000 */
[----:B--2---:R-:W-:Y:S02]  /*0cd0*/  DADD R14, -R10, R14 ;  /* 0x000000000a0e7229 */ /* 0x004fe4000000010e */
[----:B---3--:R-:W-:-:S06]  /*0ce0*/  DADD R16, -R12, R16 ;  /* 0x000000000c107229 */ /* 0x008fcc0000000110 */
[----:B------:R-:W-:-:S08]  /*0cf0*/  DMUL R14, R14, R14 ;  /* 0x0000000e0e0e7228 */ /* 0x000fd00000000000 */
[----:B------:R-:W-:Y:S01]  /*0d00*/  DFMA R14, R16, R16, R14 ;  /* 0x00000010100e722b */ /* 0x000fe2000000000e */
[----:B------:R-:W-:Y:S01]  /*0d10*/  IMAD.MOV.U32 R17, RZ, RZ, R21 ;  /* 0x000000ffff117224 */ /* 0x000fe200078e0015 */
[----:B------:R-:W-:Y:S01]  /*0d20*/  DADD R18, -R8, R18 ;  /* 0x0000000008127229 */ /* 0x000fe20000000112 */
[----:B------:R-:W-:-:S03]  /*0d30*/  IMAD.MOV.U32 R16, RZ, RZ, R26 ;  /* 0x000000ffff107224 */ /* 0x000fc600078e001a */
[----:B------:R-:W-:Y:S02]  /*0d40*/  FSEL R27, R27, R17, P1 ;  /* 0x000000111b1b7208 */ /* 0x000fe40000800000 */
[----:B------:R-:W-:Y:S02]  /*0d50*/  @P2 LOP3.LUT R27, R17, 0x80000, RZ, 0xfc, !PT ;  /* 0x00080000111b2812 */ /* 0x000fe400078efcff */
[----:B------:R-:W-:Y:S01]  /*0d60*/  DFMA R14, R18, R18, R14 ;  /* 0x00000012120e722b */ /* 0x000fe2000000000e */
[----:B------:R-:W-:Y:S02]  /*0d70*/  SEL R16, R16, R20, P1 ;  /* 0x0000001410107207 */ /* 0x000fe40000800000 */
[----:B------:R-:W-:Y:S01]  /*0d80*/  IMAD.MOV.U32 R17, RZ, RZ, R27 ;  /* 0x000000ffff117224 */ /* 0x000fe200078e001b */
[----:B------:R-:W-:-:S05]  /*0d90*/  ISETP.NE.AND P1, PT, R25, RZ, PT ;  /* 0x000000ff1900720c */ /* 0x000fca0003f25270 */
[----:B------:R-:W-:Y:S01]  /*0da0*/  DSETP.MIN.AND P2, P3, R16, R14, PT ;  /* 0x0000000e1000722a */ /* 0x000fe20003b40000 */
[----:B------:R-:W-:Y:S02]  /*0db0*/  IMAD.MOV.U32 R19, RZ, RZ, R15 ;  /* 0x000000ffff137224 */ /* 0x000fe400078e000f */
[----:B------:R-:W-:-:S05]  /*0dc0*/  IMAD.MOV.U32 R18, RZ, RZ, R17 ;  /* 0x000000ffff127224 */ /* 0x000fca00078e0011 */
[----:B------:R-:W-:-:S06]  /*0dd0*/  FSEL R21, R18, R19, P2 ;  /* 0x0000001312157208 */ /* 0x000fcc0001000000 */
[----:B------:R-:W-:Y:S02]  /*0de0*/  @P3 LOP3.LUT R21, R19, 0x80000, RZ, 0xfc, !PT ;  /* 0x0008000013153812 */ /* 0x000fe400078efcff */
[----:B------:R-:W-:-:S03]  /*0df0*/  SEL R14, R16, R14, P2 ;  /* 0x0000000e100e7207 */ /* 0x000fc60001000000 */
[----:B------:R-:W-:Y:S01]  /*0e00*/  IMAD.MOV.U32 R15, RZ, RZ, R21 ;  /* 0x000000ffff0f7224 */ /* 0x000fe200078e0015 */
[----:B------:R-:W-:Y:S06]  /*0e10*/  @P1 BRA `(.L_x_6) ;  /* 0xfffffff400f81947 */ /* 0x000fec000383ffff */
.L_x_5:
[----:B------:R-:W-:-:S13]  /*0e20*/  LOP3.LUT P1, R16, R4, 0x7, RZ, 0xc0, !PT ;  /* 0x0000000704107812 */ /* 0x000fda000782c0ff */
[----:B------:R-:W-:Y:S05]  /*0e30*/  @!P1 BRA `(.L_x_4) ;  /* 0x0000000800109947 */ /* 0x000fea0003800000 */
[----:B------:R-:W-:-:S13]  /*0e40*/  ISETP.GE.U32.AND P1, PT, R16, 0x4, PT ;  /* 0x000000041000780c */ /* 0x000fda0003f26070 */
[----:B------:R-:W-:Y:S05]  /*0e50*/  @!P1 BRA `(.L_x_7) ;  /* 0x0000000400189947 */ /* 0x000fea0003800000 */
        /* <DEDUP_REMOVED lines=14> */
[----:B------:R-:W2:Y:S01]  /*0f40*/  LDG.E.64 R28, desc[UR8][R20.64+0x28] ;  /* 0x00002808141c7981 */ /* 0x000ea2000c1e1b00 */
[----:B------:R-:W-:-:S04]  /*0f50*/  DMUL R16, R16, R16 ;  /* 0x0000001010107228 */ /* 0x000fc80000000000 */
[----:B------:R-:W-:Y:S01]  /*0f60*/  DFMA R22, R26, R26, R22 ;  /* 0x0000001a1a16722b */ /* 0x000fe20000000016 */
[----:B------:R-:W-:-:S03]  /*0f70*/  IMAD.MOV.U32 R26, RZ, RZ, R14 ;  /* 0x000000ffff1a7224 */ /* 0x000fc600078e000e */
[----:B------:R-:W-:Y:S01]  /*0f80*/  DFMA R16, R18, R18, R16 ;  /* 0x000000121210722b */ /* 0x000fe20000000010 */
[----:B------:R-:W-:-:S03]  /*0f90*/  IMAD.MOV.U32 R19, RZ, RZ, R15 ;  /* 0x000000ffff137224 */ /* 0x000fc600078e000f */
[----:B------:R-:W-:Y:S01]  /*0fa0*/  DSETP.MIN.AND P1, P2, R14, R22, PT ;  /* 0x000000160e00722a */ /* 0x000fe20003a20000 */
[----:B------:R-:W3:Y:S01]  /*0fb0*/  LDG.E.64 R14, desc[UR8][R20.64+0x38] ;  /* 0x00003808140e7981 */ /* 0x000ee2000c1e1b00 */
[----:B------:R-:W-:Y:S01]  /*0fc0*/  MOV R18, R22 ;  /* 0x0000001600127202 */ /* 0x000fe20000000f00 */
[----:B------:R-:W-:Y:S02]  /*0fd0*/  IMAD.MOV.U32 R25, RZ, RZ, R23 ;  /* 0x000000ffff197224 */ /* 0x000fe400078e0017 */
[----:B------:R-:W4:Y:S01]  /*0fe0*/  LDG.E.64 R22, desc[UR8][R20.64+0x30] ;  /* 0x0000300814167981 */ /* 0x000f22000c1e1b00 */
[----:B------:R-:W-:Y:S02]  /*0ff0*/  SEL R18, R26, R18, P1 ;  /* 0x000000121a127207 */ /* 0x000fe40000800000 */
[----:B------:R-:W-:-:S06]  /*1000*/  FSEL R19, R19, R25, P1 ;  /* 0x0000001913137208 */ /* 0x000fcc0000800000 */
[----:B------:R-:W-:Y:S01]  /*1010*/  @P2 LOP3.LUT R19, R25, 0x80000, RZ, 0xfc, !PT ;  /* 0x0008000019132812 */ /* 0x000fe200078efcff */
[----:B------:R-:W-:-:S04]  /*1020*/  IMAD.MOV.U32 R26, RZ, RZ, R18 ;  /* 0x000000ffff1a7224 */ /* 0x000fc800078e0012 */
[----:B------:R-:W-:Y:S01]  /*1030*/  IMAD.MOV.U32 R25, RZ, RZ, R19 ;  /* 0x000000ffff197224 */ /* 0x000fe200078e0013 */
[----:B--2---:R-:W-:Y:S02]  /*1040*/  DADD R28, -R8, R28 ;  /* 0x00000000081c7229 */ /* 0x004fe4000000011c */
[----:B---3--:R-:W-:Y:S02]  /*1050*/  DADD R14, -R10, R14 ;  /* 0x000000000a0e7229 */ /* 0x008fe4000000010e */
[----:B----4-:R-:W-:-:S06]  /*1060*/  DADD R22, -R12, R22 ;  /* 0x000000000c167229 */ /* 0x010fcc0000000116 */
[----:B------:R-:W-:Y:S02]  /*1070*/  DMUL R14, R14, R14 ;  /* 0x0000000e0e0e7228 */ /* 0x000fe40000000000 */
[----:B------:R-:W-:-:S06]  /*1080*/  DFMA R16, R28, R28, R16 ;  /* 0x0000001c1c10722b */ /* 0x000fcc0000000010 */
[----:B------:R-:W-:Y:S01]  /*1090*/  DFMA R14, R22, R22, R14 ;  /* 0x00000016160e722b */ /* 0x000fe2000000000e */
[----:B------:R-:W2:Y:S01]  /*10a0*/  LDG.E.64 R22, desc[UR8][R20.64+0x40] ;  /* 0x0000400814167981 */ /* 0x000ea2000c1e1b00 */
[----:B------:R-:W-:Y:S02]  /*10b0*/  DSETP.MIN.AND P1, P2, R18, R16, PT ;  /* 0x000000101200722a */ /* 0x000fe40003a20000 */
[----:B------:R-:W-:Y:S02]  /*10c0*/  IMAD.MOV.U32 R27, RZ, RZ, R16 ;  /* 0x000000ffff1b7224 */ /* 0x000fe400078e0010 */
[----:B------:R-:W-:Y:S01]  /*10d0*/  IMAD.MOV.U32 R28, RZ, RZ, R17 ;  /* 0x000000ffff1c7224 */ /* 0x000fe200078e0011 */
[----:B------:R-:W3:Y:S04]  /*10e0*/  LDG.E.64 R18, desc[UR8][R20.64+0x48] ;  /* 0x0000480814127981 */ /* 0x000ee8000c1e1b00 */
[----:B------:R-:W4:Y:S04]  /*10f0*/  LDG.E.64 R16, desc[UR8][R20.64+0x50] ;  /* 0x0000500814107981 */ /* 0x000f28000c1e1b00 */
[----:B------:R-:W3:Y:S01]  /*1100*/  LDG.E.64 R20, desc[UR8][R20.64+0x58] ;  /* 0x0000580814147981 */ /* 0x000ee2000c1e1b00 */
[----:B------:R-:W-:-:S02]  /*1110*/  FSEL R25, R25, R28, P1 ;  /* 0x0000001c19197208 */ /* 0x000fc40000800000 */
[----:B------:R-:W-:Y:S02]  /*1120*/  @P2 LOP3.LUT R25, R28, 0x80000, RZ, 0xfc, !PT ;  /* 0x000800001c192812 */ /* 0x000fe400078efcff */
[----:B------:R-:W-:-:S03]  /*1130*/  SEL R26, R26, R27, P1 ;  /* 0x0000001b1a1a7207 */ /* 0x000fc60000800000 */
[----:B------:R-:W-:Y:S02]  /*1140*/  IMAD.MOV.U32 R27, RZ, RZ, R25 ;  /* 0x000000ffff1b7224 */ /* 0x000fe400078e0019 */
[----:B------:R-:W-:Y:S01]  /*1150*/  VIADD R24, R24, 0xc ;  /* 0x0000000c18187836 */ /* 0x000fe20000000000 */
[----:B--2---:R-:W-:-:S08]  /*1160*/  DADD R22, -R8, R22 ;  /* 0x0000000008167229 */ /* 0x004fd00000000116 */
[----:B------:R-:W-:Y:S02]  /*1170*/  DFMA R14, R22, R22, R14 ;  /* 0x00000016160e722b */ /* 0x000fe4000000000e */
[----:B----4-:R-:W-:Y:S02]  /*1180*/  DADD R16, -R10, R16 ;  /* 0x000000000a107229 */ /* 0x010fe40000000110 */
[----:B---3--:R-:W-:-:S04]  /*1190*/  DADD R18, -R12, R18 ;  /* 0x000000000c127229 */ /* 0x008fc80000000112 */
[----:B------:R-:W-:Y:S02]  /*11a0*/  DSETP.MIN.AND P1, P2, R26, R14, PT ;  /* 0x0000000e1a00722a */ /* 0x000fe40003a20000 */
[----:B------:R-:W-:Y:S01]  /*11b0*/  DMUL R16, R16, R16 ;  /* 0x0000001010107228 */ /* 0x000fe20000000000 */
[----:B------:R-:W-:Y:S01]  /*11c0*/  IMAD.MOV.U32 R22, RZ, RZ, R15 ;  /* 0x000000ffff167224 */ /* 0x000fe200078e000f */
[----:B------:R-:W-:-:S06]  /*11d0*/  DADD R20, -R8, R20 ;  /* 0x0000000008147229 */ /* 0x000fcc0000000114 */
[----:B------:R-:W-:Y:S01]  /*11e0*/  DFMA R16, R18, R18, R16 ;  /* 0x000000121210722b */ /* 0x000fe20000000010 */
[----:B------:R-:W-:Y:S01]  /*11f0*/  FSEL R27, R27, R22, P1 ;  /* 0x000000161b1b7208 */ /* 0x000fe20000800000 */
[----:B------:R-:W-:Y:S02]  /*1200*/  IMAD.MOV.U32 R18, RZ, RZ, R26 ;  /* 0x000000ffff127224 */ /* 0x000fe400078e001a */
[----:B------:R-:W-:-:S04]  /*1210*/  @P2 LOP3.LUT R27, R22, 0x80000, RZ, 0xfc, !PT ;  /* 0x00080000161b2812 */ /* 0x000fc800078efcff */
[----:B------:R-:W-:Y:S01]  /*1220*/  DFMA R16, R20, R20, R16 ;  /* 0x000000141410722b */ /* 0x000fe20000000010 */
[----:B------:R-:W-:Y:S01]  /*1230*/  SEL R14, R18, R14, P1 ;  /* 0x0000000e120e7207 */ /* 0x000fe20000800000 */
[----:B------:R-:W-:-:S06]  /*1240*/  IMAD.MOV.U32 R15, RZ, RZ, R27 ;  /* 0x000000ffff0f7224 */ /* 0x000fcc00078e001b */
[----:B------:R-:W-:Y:S02]  /*1250*/  DSETP.MIN.AND P1, P2, R14, R16, PT ;  /* 0x000000100e00722a */ /* 0x000fe40003a20000 */
[----:B------:R-:W-:Y:S02]  /*1260*/  IMAD.MOV.U32 R19, RZ, RZ, R16 ;  /* 0x000000ffff137224 */ /* 0x000fe400078e0010 */
[----:B------:R-:W-:-:S05]  /*1270*/  IMAD.MOV.U32 R16, RZ, RZ, R15 ;  /* 0x000000ffff107224 */ /* 0x000fca00078e000f */
[----:B------:R-:W-:-:S05]  /*1280*/  FSEL R21, R16, R17, P1 ;  /* 0x0000001110157208 */ /* 0x000fca0000800000 */
[----:B------:R-:W-:Y:S02]  /*1290*/  @P2 LOP3.LUT R21, R17, 0x80000, RZ, 0xfc, !PT ;  /* 0x0008000011152812 */ /* 0x000fe400078efcff */
[----:B------:R-:W-:Y:S02]  /*12a0*/  SEL R14, R14, R19, P1 ;  /* 0x000000130e0e7207 */ /* 0x000fe40000800000 */
[----:B------:R-:W-:-:S07]  /*12b0*/  MOV R15, R21 ;  /* 0x00000015000f7202 */ /* 0x000fce0000000f00 */
.L_x_7:
[----:B------:R-:W-:-:S13]  /*12c0*/  LOP3.LUT P1, R16, R4, 0x3, RZ, 0xc0, !PT ;  /* 0x0000000304107812 */ /* 0x000fda000782c0ff */
[----:B------:R-:W-:Y:S05]  /*12d0*/  @!P1 BRA `(.L_x_4) ;  /* 0x0000000000e89947 */ /* 0x000fea0003800000 */
[----:B------:R-:W-:Y:S02]  /*12e0*/  ISETP.NE.AND P2, PT, R16, 0x1, PT ;  /* 0x000000011000780c */ /* 0x000fe40003f45270 */
[----:B------:R-:W-:-:S04]  /*12f0*/  LOP3.LUT R4, R4, 0x1, RZ, 0xc0, !PT ;  /* 0x0000000104047812 */ /* 0x000fc800078ec0ff */
[----:B------:R-:W-:-:S07]  /*1300*/  ISETP.NE.U32.AND P1, PT, R4, 0x1, PT ;  /* 0x000000010400780c */ /* 0x000fce0003f25070 */
[----:B------:R-:W-:Y:S06]  /*1310*/  @!P2 BRA `(.L_x_8) ;  /* 0x00000000008ca947 */ /* 0x000fec0003800000 */
        /* <DEDUP_REMOVED lines=9> */
[----:B------:R-:W-:-:S08]  /*13b0*/  DMUL R22, R22, R22 ;  /* 0x0000001616167228 */ /* 0x000fd00000000000 */
[----:B------:R-:W-:Y:S01]  /*13c0*/  DFMA R22, R16, R16, R22 ;  /* 0x000000101016722b */ /* 0x000fe20000000016 */
[----:B------:R-:W2:Y:S01]  /*13d0*/  LDG.E.64 R16, desc[UR8][R28.64+0x18] ;  /* 0x000018081c107981 */ /* 0x000ea2000c1e1b00 */
[----:B----4-:R-:W-:Y:S02]  /*13e0*/  DADD R26, -R8, R26 ;  /* 0x00000000081a7229 */ /* 0x010fe4000000011a */
[----:B------:R-:W-:-:S06]  /*13f0*/  DADD R20, -R10, R20 ;  /* 0x000000000a147229 */ /* 0x000fcc0000000114 */
[----:B------:R-:W-:Y:S02]  /*1400*/  DFMA R22, R26, R26, R22 ;  /* 0x0000001a1a16722b */ /* 0x000fe40000000016 */
[----:B------:R-:W-:-:S06]  /*1410*/  DMUL R20, R20, R20 ;  /* 0x0000001414147228 */ /* 0x000fcc0000000000 */
[----:B------:R-:W-:Y:S01]  /*1420*/  DSETP.MIN.AND P2, P3, R14, R22, PT ;  /* 0x000000160e00722a */ /* 0x000fe20003b40000 */
[----:B------:R-:W-:Y:S01]  /*1430*/  IMAD.MOV.U32 R4, RZ, RZ, R15 ;  /* 0x000000ffff047224 */ /* 0x000fe200078e000f */
[----:B------:R-:W-:Y:S01]  /*1440*/  DADD R18, -R8, R18 ;  /* 0x0000000008127229 */ /* 0x000fe20000000112 */
[----:B------:R-:W-:-:S03]  /*1450*/  IMAD.MOV.U32 R15, RZ, RZ, R23 ;  /* 0x000000ffff0f7224 */ /* 0x000fc600078e0017 */
[----:B------:R-:W-:Y:S01]  /*1460*/  SEL R14, R14, R22, P2 ;  /* 0x000000160e0e7207 */ /* 0x000fe20001000000 */
[----:B------:R-:W-:Y:S01]  /*1470*/  VIADD R24, R24, 0x6 ;  /* 0x0000000618187836 */ /* 0x000fe20000000000 */
[----:B--2---:R-:W-:-:S08]  /*1480*/  DADD R16, -R12, R16 ;  /* 0x000000000c107229 */ /* 0x004fd00000000110 */
[----:B------:R-:W-:Y:S01]  /*1490*/  DFMA R20, R16, R16, R20 ;  /* 0x000000101014722b */ /* 0x000fe20000000014 */
[----:B------:R-:W-:Y:S02]  /*14a0*/  FSEL R17, R4, R15, P2 ;  /* 0x0000000f04117208 */ /* 0x000fe40001000000 */
[----:B------:R-:W-:-:S05]  /*14b0*/  @P3 LOP3.LUT R17, R15, 0x80000, RZ, 0xfc, !PT ;  /* 0x000800000f113812 */ /* 0x000fca00078efcff */
[----:B------:R-:W-:Y:S01]  /*14c0*/  DFMA R20, R18, R18, R20 ;  /* 0x000000121214722b */ /* 0x000fe20000000014 */
[----:B------:R-:W-:-:S07]  /*14d0*/  IMAD.MOV.U32 R15, RZ, RZ, R17 ;  /* 0x000000ffff0f7224 */ /* 0x000fce00078e0011 */
[----:B------:R-:W-:Y:S01]  /*14e0*/  DSETP.MIN.AND P2, P3, R14, R20, PT ;  /* 0x000000140e00722a */ /* 0x000fe20003b40000 */
[----:B------:R-:W-:Y:S02]  /*14f0*/  IMAD.MOV.U32 R4, RZ, RZ, R15 ;  /* 0x000000ffff047224 */ /* 0x000fe400078e000f */
[----:B------:R-:W-:-:S03]  /*1500*/  IMAD.MOV.U32 R17, RZ, RZ, R20 ;  /* 0x000000ffff117224 */ /* 0x000fc600078e0014 */
[----:B------:R-:W-:Y:S02]  /*1510*/  FSEL R19, R4, R21, P2 ;  /* 0x0000001504137208 */ /* 0x000fe40001000000 */
[----:B------:R-:W-:-:S06]  /*1520*/  SEL R14, R14, R17, P2 ;  /* 0x000000110e0e7207 */ /* 0x000fcc0001000000 */
[----:B------:R-:W-:-:S05]  /*1530*/  @P3 LOP3.LUT R19, R21, 0x80000, RZ, 0xfc, !PT ;  /* 0x0008000015133812 */ /* 0x000fca00078efcff */
[----:B------:R-:W-:-:S07]  /*1540*/  IMAD.MOV.U32 R15, RZ, RZ, R19 ;  /* 0x000000ffff0f7224 */ /* 0x000fce00078e0013 */
.L_x_8:
[----:B------:R-:W-:Y:S05]  /*1550*/  @P1 BRA `(.L_x_4) ;  /* 0x0000000000481947 */ /* 0x000fea0003800000 */
[----:B------:R-:W0:Y:S02]  /*1560*/  LDC.64 R16, c[0x0][0x390] ;  /* 0x0000e400ff107b82 */ /* 0x000e240000000a00 */
[----:B0-----:R-:W-:-:S05]  /*1570*/  IMAD.WIDE R24, R24, 0x8, R16 ;  /* 0x0000000818187825 */ /* 0x001fca00078e0210 */
[----:B------:R-:W2:Y:S04]  /*1580*/  LDG.E.64 R20, desc[UR8][R24.64+0x8] ;  /* 0x0000080818147981 */ /* 0x000ea8000c1e1b00 */
[----:B------:R-:W3:Y:S04]  /*1590*/  LDG.E.64 R18, desc[UR8][R24.64] ;  /* 0x0000000818127981 */ /* 0x000ee8000c1e1b00 */
[----:B------:R-:W4:Y:S01]  /*15a0*/  LDG.E.64 R16, desc[UR8][R24.64+0x10] ;  /* 0x0000100818107981 */ /* 0x000f22000c1e1b00 */
[----:B------:R-:W-:Y:S01]  /*15b0*/  IMAD.MOV.U32 R4, RZ, RZ, R15 ;  /* 0x000000ffff047224 */ /* 0x000fe200078e000f */
[----:B--2--5:R-:W-:-:S02]  /*15c0*/  DADD R20, -R10, R20 ;  /* 0x000000000a147229 */ /* 0x024fc40000000114 */
[----:B---3--:R-:W-:-:S06]  /*15d0*/  DADD R18, -R12, R18 ;  /* 0x000000000c127229 */ /* 0x008fcc0000000112 */
[----:B------:R-:W-:Y:S02]  /*15e0*/  DMUL R20, R20, R20 ;  /* 0x0000001414147228 */ /* 0x000fe40000000000 */
[----:B----4-:R-:W-:-:S06]  /*15f0*/  DADD R16, -R8, R16 ;  /* 0x0000000008107229 */ /* 0x010fcc0000000110 */
[----:B------:R-:W-:-:S08]  /*1600*/  DFMA R20, R18, R18, R20 ;  /* 0x000000121214722b */ /* 0x000fd00000000014 */
[----:B------:R-:W-:-:S08]  /*1610*/  DFMA R16, R16, R16, R20 ;  /* 0x000000101010722b */ /* 0x000fd00000000014 */
[----:B------:R-:W-:Y:S02]  /*1620*/  DSETP.MIN.AND P1, P2, R14, R16, PT ;  /* 0x000000100e00722a */ /* 0x000fe40003a20000 */
[----:B------:R-:W-:-:S04]  /*1630*/  IMAD.MOV.U32 R19, RZ, RZ, R17 ;  /* 0x000000ffff137224 */ /* 0x000fc800078e0011 */
[----:B------:R-:W-:Y:S02]  /*1640*/  SEL R14, R14, R16, P1 ;  /* 0x000000100e0e7207 */ /* 0x000fe40000800000 */
[----:B------:R-:W-:-:S06]  /*1650*/  FSEL R21, R4, R19, P1 ;  /* 0x0000001304157208 */ /* 0x000fcc0000800000 */
[----:B------:R-:W-:-:S05]  /*1660*/  @P2 LOP3.LUT R21, R19, 0x80000, RZ, 0xfc, !PT ;  /* 0x0008000013152812 */ /* 0x000fca00078efcff */
[----:B------:R-:W-:-:S07]  /*1670*/  IMAD.MOV.U32 R15, RZ, RZ, R21 ;  /* 0x000000ffff0f7224 */ /* 0x000fce00078e0015 */
.L_x_4:
[----:B------:R-:W-:Y:S01]  /*1680*/  VIADDMNMX R4, R7, R6, UR5, PT ;  /* 0x0000000507047e46 */ /* 0x000fe2000b800106 */
[----:B------:R-:W-:Y:S06]  /*1690*/  @P0 BRA `(.L_x_9) ;  /* 0xffffffec00800947 */ /* 0x000fec000383ffff */
.L_x_3:
[----:B------:R-:W1:Y:S01]  /*16a0*/  S2UR UR5, SR_CgaCtaId ;  /* 0x00000000000579c3 */ /* 0x000e620000008800 */
[----:B------:R-:W2:Y:S01]  /*16b0*/  LDCU UR10, c[0x0][0x3a4] ;  /* 0x00007480ff0a77ac */ /* 0x000ea20008000800 */
[----:B------:R-:W-:Y:S01]  /*16c0*/  IMAD.SHL.U32 R5, R0, 0x8, RZ ;  /* 0x0000000800057824 */ /* 0x000fe200078e00ff */
[----:B------:R-:W-:Y:S01]  /*16d0*/  UMOV UR4, 0x400 ;  /* 0x0000040000047882 */ /* 0x000fe20000000000 */
[----:B--2---:R-:W-:Y:S01]  /*16e0*/  IMAD R7, R3, UR10, RZ ;  /* 0x0000000a03077c24 */ /* 0x004fe2000f8e02ff */
[----:B-1----:R-:W-:-:S04]  /*16f0*/  ULEA UR4, UR5, UR4, 0x18 ;  /* 0x0000000405047291 */ /* 0x002fc8000f8ec0ff */
[----:B------:R-:W-:Y:S02]  /*1700*/  ISETP.NE.AND P0, PT, R2, R7, PT ;  /* 0x000000070200720c */ /* 0x000fe40003f05270 */
[----:B------:R-:W-:-:S03]  /*1710*/  VIADD R0, R5, UR4 ;  /* 0x0000000405007c36 */ /* 0x000fc60008000000 */
[----:B------:R1:W-:Y:S01]  /*1720*/  STS.64 [R5+UR4], R14 ;  /* 0x0000000e05007988 */ /* 0x0003e20008000a04 */
[----:B------:R-:W-:Y:S07]  /*1730*/  BAR.SYNC.DEFER_BLOCKING 0x0 ;  /* 0x0000000000007b1d */ /* 0x000fee0000010000 */
[----:B------:R-:W-:Y:S05]  /*1740*/  @P0 EXIT ;  /* 0x000000000000094d */ /* 0x000fea0003800000 */
[----:B------:R-:W-:-:S09]  /*1750*/  UISETP.GE.AND UP0, UPT, UR10, 0x1, UPT ;  /* 0x000000010a00788c */ /* 0x000fd2000bf06270 */
[----:B------:R-:W-:Y:S05]  /*1760*/  BRA.U !UP0, `(.L_x_10) ;  /* 0x0000001108247547 */ /* 0x000fea000b800000 */
[----:B------:R-:W-:Y:S01]  /*1770*/  UISETP.GE.U32.AND UP1, UPT, UR10, 0x10, UPT ;  /* 0x000000100a00788c */ /* 0x000fe2000bf26070 */
[----:B------:R-:W-:Y:S01]  /*1780*/  MOV R7, RZ ;  /* 0x000000ff00077202 */ /* 0x000fe20000000f00 */
[----:B------:R-:W-:-:S04]  /*1790*/  ULOP3.LUT UR5, UR10, 0xf, URZ, 0xc0, !UPT ;  /* 0x0000000f0a057892 */ /* 0x000fc8000f8ec0ff */
[----:B------:R-:W-:-:S03]  /*17a0*/  UISETP.NE.AND UP0, UPT, UR5, URZ, UPT ;  /* 0x000000ff0500728c */ /* 0x000fc6000bf05270 */
[----:B------:R-:W-:Y:S08]  /*17b0*/  BRA.U !UP1, `(.L_x_11) ;  /* 0x00000009091c7547 */ /* 0x000ff0000b800000 */
[----:B------:R-:W-:Y:S01]  /*17c0*/  ULOP3.LUT UR6, UR10, 0x7ffffff0, URZ, 0xc0, !UPT ;  /* 0x7ffffff00a067892 */ /* 0x000fe2000f8ec0ff */
[----:B------:R-:W-:-:S03]  /*17d0*/  VIADD R2, R0, 0x40 ;  /* 0x0000004000027836 */ /* 0x000fc60000000000 */
[----:B------:R-:W-:Y:S02]  /*17e0*/  UIADD3 UR7, UPT, UPT, -UR6, URZ, URZ ;  /* 0x000000ff06077290 */ /* 0x000fe4000fffe1ff */
[----:B------:R-:W-:-:S10]  /*17f0*/  IMAD.U32 R7, RZ, RZ, UR6 ;  /* 0x00000006ff077e24 */ /* 0x000fd4000f8e00ff */
.L_x_12:
[----:B-----5:R-:W2:Y:S01]  /*1800*/  LDS.64 R12, [R2+-0x40] ;  /* 0xffffc000020c7984 */ /* 0x020ea20000000a00 */
[----:B------:R-:W-:Y:S01]  /*1810*/  IMAD.MOV.U32 R17, RZ, RZ, R15 ;  /* 0x000000ffff117224 */ /* 0x000fe200078e000f */
[----:B------:R-:W-:Y:S02]  /*1820*/  UIADD3 UR7, UPT, UPT, UR7, 0x10, URZ ;  /* 0x0000001007077890 */ /* 0x000fe4000fffe0ff */
[----:B------:R-:W3:Y:S02]  /*1830*/  LDS.64 R10, [R2+-0x38] ;  /* 0xffffc800020a7984 */ /* 0x000ee40000000a00 */
[----:B------:R-:W-:Y:S02]  /*1840*/  UISETP.NE.AND UP1, UPT, UR7, URZ, UPT ;  /* 0x000000ff0700728c */ /* 0x000fe4000bf25270 */
[----:B------:R-:W4:Y:S01]  /*1850*/  LDS.64 R8, [R2+-0x30] ;  /* 0xffffd00002087984 */ /* 0x000f220000000a00 */
[----:B--2---:R-:W-:Y:S01]  /*1860*/  DSETP.MIN.AND P0, P1, R12, R14, PT ;  /* 0x0000000e0c00722a */ /* 0x004fe20003900000 */
[----:B0-----:R-:W-:-:S05]  /*1870*/  IMAD.MOV.U32 R4, RZ, RZ, R13 ;  /* 0x000000ffff047224 */ /* 0x001fca00078e000d */
[----:B------:R-:W-:Y:S02]  /*1880*/  FSEL R19, R4, R17, P0 ;  /* 0x0000001104137208 */ /* 0x000fe40000000000 */
[----:B-1----:R-:W-:Y:S02]  /*1890*/  SEL R14, R12, R14, P0 ;  /* 0x0000000e0c0e7207 */ /* 0x002fe40000000000 */
[----:B------:R-:W0:Y:S04]  /*18a0*/  LDS.64 R12, [R2+-0x28] ;  /* 0xffffd800020c7984 */ /* 0x000e280000000a00 */
[----:B------:R-:W-:Y:S01]  /*18b0*/  @P1 LOP3.LUT R19, R17, 0x80000, RZ, 0xfc, !PT ;  /* 0x0008000011131812 */ /* 0x000fe200078efcff */
[----:B---3--:R-:W-:-:S04]  /*18c0*/  IMAD.MOV.U32 R17, RZ, RZ, R11 ;  /* 0x000000ffff117224 */ /* 0x008fc800078e000b */
[----:B------:R-:W-:-:S04]  /*18d0*/  IMAD.MOV.U32 R15, RZ, RZ, R19 ;  /* 0x000000ffff0f7224 */ /* 0x000fc800078e0013 */
[----:B------:R-:W-:Y:S02]  /*18e0*/  IMAD.MOV.U32 R4, RZ, RZ, R15 ;  /* 0x000000ffff047224 */ /* 0x000fe400078e000f */
[----:B------:R-:W-:-:S06]  /*18f0*/  DSETP.MIN.AND P0, P1, R14, R10, PT ;  /* 0x0000000a0e00722a */ /* 0x000fcc0003900000 */
[----:B------:R-:W-:Y:S02]  /*1900*/  FSEL R19, R4, R17, P0 ;  /* 0x0000001104137208 */ /* 0x000fe40000000000 */
[----:B------:R-:W-:Y:S02]  /*1910*/  SEL R14, R14, R10, P0 ;  /* 0x0000000a0e0e7207 */ /* 0x000fe40000000000 */
[----:B------:R-:W1:Y:S04]  /*1920*/  LDS.64 R10, [R2+-0x20] ;  /* 0xffffe000020a7984 */ /* 0x000e680000000a00 */
[----:B------:R-:W-:Y:S01]  /*1930*/  @P1 LOP3.LUT R19, R17, 0x80000, RZ, 0xfc, !PT ;  /* 0x0008000011131812 */ /* 0x000fe200078efcff */
[----:B----4-:R-:W-:-:S04]  /*1940*/  IMAD.MOV.U32 R17, RZ, RZ, R9 ;  /* 0x000000ffff117224 */ /* 0x010fc800078e0009 */
[----:B------:R-:W-:-:S04]  /*1950*/  IMAD.MOV.U32 R15, RZ, RZ, R19 ;  /* 0x000000ffff0f7224 */ /* 0x000fc800078e0013 */
[----:B------:R-:W-:Y:S02]  /*1960*/  IMAD.MOV.U32 R4, RZ, RZ, R15 ;  /* 0x000000ffff047224 */ /* 0x000fe400078e000f */
[----:B------:R-:W-:-:S06]  /*1970*/  DSETP.MIN.AND P0, P1, R14, R8, PT ;  /* 0x000000080e00722a */ /* 0x000fcc0003900000 */
[----:B------:R-:W-:Y:S02]  /*1980*/  FSEL R19, R4, R17, P0 ;  /* 0x0000001104137208 */ /* 0x000fe40000000000 */
[----:B------:R-:W-:Y:S02]  /*1990*/  SEL R14, R14, R8, P0 ;  /* 0x000000080e0e7207 */ /* 0x000fe40000000000 */
[----:B------:R-:W2:Y:S04]  /*19a0*/  LDS.64 R8, [R2+-0x18] ;  /* 0xffffe80002087984 */ /* 0x000ea80000000a00 */
[----:B------:R-:W-:Y:S01]  /*19b0*/  @P1 LOP3.LUT R19, R17, 0x80000, RZ, 0xfc, !PT ;  /* 0x0008000011131812 */ /* 0x000fe200078efcff */
[----:B0-----:R-:W-:-:S04]  /*19c0*/  IMAD.MOV.U32 R17, RZ, RZ, R13 ;  /* 0x000000ffff117224 */ /* 0x001fc800078e000d */
[----:B------:R-:W-:-:S05]  /*19d0*/  IMAD.MOV.U32 R15, RZ, RZ, R19 ;  /* 0x000000ffff0f7224 */ /* 0x000fca00078e0013 */
[----:B------:R-:W-:Y:S01]  /*19e0*/  MOV R4, R15 ;  /* 0x0000000f00047202 */ /* 0x000fe20000000f00 */
[----:B------:R-:W-:-:S06]  /*19f0*/  DSETP.MIN.AND P0, P1, R14, R12, PT ;  /* 0x0000000c0e00722a */ /* 0x000fcc0003900000 */
[----:B------:R-:W-:Y:S02]  /*1a00*/  FSEL R19, R4, R17, P0 ;  /* 0x0000001104137208 */ /* 0x000fe40000000000 */
[----:B------:R-:W-:Y:S02]  /*1a10*/  SEL R14, R14, R12, P0 ;  /* 0x0000000c0e0e7207 */ /* 0x000fe40000000000 */
[----:B------:R-:W0:Y:S04]  /*1a20*/  LDS.64 R12, [R2+-0x10] ;  /* 0xfffff000020c7984 */ /* 0x000e280000000a00 */
[----:B------:R-:W-:Y:S01]  /*1a30*/  @P1 LOP3.LUT R19, R17, 0x80000, RZ, 0xfc, !PT ;  /* 0x0008000011131812 */ /* 0x000fe200078efcff */
[----:B-1----:R-:W-:-:S04]  /*1a40*/  IMAD.MOV.U32 R17, RZ, RZ, R11 ;  /* 0x000000ffff117224 */ /* 0x002fc800078e000b */
[----:B------:R-:W-:-:S04]  /*1a50*/  IMAD.MOV.U32 R15, RZ, RZ, R19 ;  /* 0x000000ffff0f7224 */ /* 0x000fc800078e0013 */
[----:B------:R-:W-:Y:S02]  /*1a60*/  IMAD.MOV.U32 R4, RZ, RZ, R15 ;  /* 0x000000ffff047224 */ /* 0x000fe400078e000f */
[----:B------:R-:W-:-:S06]  /*1a70*/  DSETP.MIN.AND P0, P1, R14, R10, PT ;  /* 0x0000000a0e00722a */ /* 0x000fcc0003900000 */
[----:B------:R-:W-:Y:S02]  /*1a80*/  FSEL R19, R4, R17, P0 ;  /* 0x0000001104137208 */ /* 0x000fe40000000000 */
[----:B------:R-:W-:Y:S02]  /*1a90*/  SEL R14, R14, R10, P0 ;  /* 0x0000000a0e0e7207 */ /* 0x000fe40000000000 */
[----:B------:R-:W1:Y:S04]  /*1aa0*/  LDS.64 R10, [R2+-0x8] ;  /* 0xfffff800020a7984 */ /* 0x000e680000000a00 */
[----:B------:R-:W-:Y:S01]  /*1ab0*/  @P1 LOP3.LUT R19, R17, 0x80000, RZ, 0xfc, !PT ;  /* 0x0008000011131812 */ /* 0x000fe200078efcff */
[----:B--2---:R-:W-:-:S04]  /*1ac0*/  IMAD.MOV.U32 R17, RZ, RZ, R9 ;  /* 0x000000ffff117224 */ /* 0x004fc800078e0009 */
[----:B------:R-:W-:-:S04]  /*1ad0*/  IMAD.MOV.U32 R15, RZ, RZ, R19 ;  /* 0x000000ffff0f7224 */ /* 0x000fc800078e0013 */
[----:B------:R-:W-:Y:S02]  /*1ae0*/  IMAD.MOV.U32 R4, RZ, RZ, R15 ;  /* 0x000000ffff047224 */ /* 0x000fe400078e000f */
[----:B------:R-:W-:-:S06]  /*1af0*/  DSETP.MIN.AND P0, P1, R14, R8, PT ;  /* 0x000000080e00722a */ /* 0x000fcc0003900000 */
[----:B------:R-:W-:Y:S02]  /*1b00*/  FSEL R19, R4, R17, P0 ;  /* 0x0000001104137208 */ /* 0x000fe40000000000 */
[----:B------:R-:W-:Y:S02]  /*1b10*/  SEL R14, R14, R8, P0 ;  /* 0x000000080e0e7207 */ /* 0x000fe40000000000 */
[----:B------:R-:W2:Y:S04]  /*1b20*/  LDS.64 R8, [R2] ;  /* 0x0000000002087984 */ /* 0x000ea80000000a00 */
[----:B------:R-:W-:Y:S01]  /*1b30*/  @P1 LOP3.LUT R19, R17, 0x80000, RZ, 0xfc, !PT ;  /* 0x0008000011131812 */ /* 0x000fe200078efcff */
[----:B0-----:R-:W-:-:S04]  /*1b40*/  IMAD.MOV.U32 R17, RZ, RZ, R13 ;  /* 0x000000ffff117224 */ /* 0x001fc800078e000d */
[----:B------:R-:W-:-:S04]  /*1b50*/  IMAD.MOV.U32 R15, RZ, RZ, R19 ;  /* 0x000000ffff0f7224 */ /* 0x000fc800078e0013 */
[----:B------:R-:W-:Y:S02]  /*1b60*/  IMAD.MOV.U32 R4, RZ, RZ, R15 ;  /* 0x000000ffff047224 */ /* 0x000fe400078e000f */
[----:B------:R-:W-:-:S06]  /*1b70*/  DSETP.MIN.AND P0, P1, R14, R12, PT ;  /* 0x0000000c0e00722a */ /* 0x000fcc0003900000 */
[----:B------:R-:W-:Y:S02]  /*1b80*/  FSEL R19, R4, R17, P0 ;  /* 0x0000001104137208 */ /* 0x000fe40000000000 */
[----:B------:R-:W-:Y:S02]  /*1b90*/  SEL R14, R14, R12, P0 ;  /* 0x0000000c0e0e7207 */ /* 0x000fe40000000000 */
[----:B------:R-:W0:Y:S04]  /*1ba0*/  LDS.64 R12, [R2+0x8] ;  /* 0x00000800020c7984 */ /* 0x000e280000000a00 */
[----:B------:R-:W-:Y:S01]  /*1bb0*/  @P1 LOP3.LUT R19, R17, 0x80000, RZ, 0xfc, !PT ;  /* 0x0008000011131812 */ /* 0x000fe200078efcff */
[----:B-1----:R-:W-:-:S04]  /*1bc0*/  IMAD.MOV.U32 R17, RZ, RZ, R11 ;  /* 0x000000ffff117224 */ /* 0x002fc800078e000b */
[----:B------:R-:W-:-:S04]  /*1bd0*/  IMAD.MOV.U32 R15, RZ, RZ, R19 ;  /* 0x000000ffff0f7224 */ /* 0x000fc800078e0013 */
[----:B------:R-:W-:Y:S02]  /*1be0*/  IMAD.MOV.U32 R4, RZ, RZ, R15 ;  /* 0x000000ffff047224 */ /* 0x000fe400078e000f */
[----:B------:R-:W-:-:S06]  /*1bf0*/  DSETP.MIN.AND P0, P1, R14, R10, PT ;  /* 0x0000000a0e00722a */ /* 0x000fcc0003900000 */
[----:B------:R-:W-:Y:S02]  /*1c00*/  FSEL R19, R4, R17, P0 ;  /* 0x0000001104137208 */ /* 0x000fe40000000000 */
[----:B------:R-:W-:Y:S02]  /*1c10*/  SEL R14, R14, R10, P0 ;  /* 0x0000000a0e0e7207 */ /* 0x000fe40000000000 */
[----:B------:R-:W1:Y:S04]  /*1c20*/  LDS.64 R10, [R2+0x10] ;  /* 0x00001000020a7984 */ /* 0x000e680000000a00 */
[----:B------:R-:W-:Y:S01]  /*1c30*/  @P1 LOP3.LUT R19, R17, 0x80000, RZ, 0xfc, !PT ;  /* 0x0008000011131812 */ /* 0x000fe200078efcff */
[----:B--2---:R-:W-:-:S03]  /*1c40*/  IMAD.MOV.U32 R17, RZ, RZ, R9 ;  /* 0x000000ffff117224 */ /* 0x004fc600078e0009 */
[----:B------:R-:W-:-:S05]  /*1c50*/  MOV R15, R19 ;  /* 0x00000013000f7202 */ /* 0x000fca0000000f00 */
[----:B------:R-:W-:Y:S01]  /*1c60*/  IMAD.MOV.U32 R4, RZ, RZ, R15 ;  /* 0x000000ffff047224 */ /* 0x000fe200078e000f */
[----:B------:R-:W-:-:S06]  /*1c70*/  DSETP.MIN.AND P0, P1, R14, R8, PT ;  /* 0x000000080e00722a */ /* 0x000fcc0003900000 */
[----:B------:R-:W-:Y:S02]  /*1c80*/  FSEL R19, R4, R17, P0 ;  /* 0x0000001104137208 */ /* 0x000fe40000000000 */
[----:B------:R-:W-:Y:S02]  /*1c90*/  SEL R14, R14, R8, P0 ;  /* 0x000000080e0e7207 */ /* 0x000fe40000000000 */
[----:B------:R-:W2:Y:S04]  /*1ca0*/  LDS.64 R8, [R2+0x18] ;  /* 0x0000180002087984 */ /* 0x000ea80000000a00 */
        /* <DEDUP_REMOVED lines=17> */
[----:B--2---:R-:W-:-:S04]  /*1dc0*/  IMAD.MOV.U32 R17, RZ, RZ, R9 ;  /* 0x000000ffff117224 */ /* 0x004fc800078e0009 */
[----:B------:R-:W-:-:S04]  /*1dd0*/  IMAD.MOV.U32 R15, RZ, RZ, R19 ;  /* 0x000000ffff0f7224 */ /* 0x000fc800078e0013 */
[----:B------:R-:W-:Y:S02]  /*1de0*/  IMAD.MOV.U32 R4, RZ, RZ, R15 ;  /* 0x000000ffff047224 */ /* 0x000fe400078e000f */
[----:B------:R-:W-:-:S06]  /*1df0*/  DSETP.MIN.AND P0, P1, R14, R8, PT ;  /* 0x000000080e00722a */ /* 0x000fcc0003900000 */
[----:B------:R-:W-:Y:S02]  /*1e00*/  FSEL R19, R4, R17, P0 ;  /* 0x0000001104137208 */ /* 0x000fe40000000000 */
[----:B------:R-:W-:Y:S02]  /*1e10*/  SEL R14, R14, R8, P0 ;  /* 0x000000080e0e7207 */ /* 0x000fe40000000000 */
[----:B------:R-:W2:Y:S04]  /*1e20*/  LDS.64 R8, [R2+0x30] ;  /* 0x0000300002087984 */ /* 0x000ea80000000a00 */
[----:B------:R-:W-:Y:S02]  /*1e30*/  @P1 LOP3.LUT R19, R17, 0x80000, RZ, 0xfc, !PT ;  /* 0x0008000011131812 */ /* 0x000fe400078efcff */
[----:B0-----:R-:W-:-:S03]  /*1e40*/  MOV R17, R13 ;  /* 0x0000000d00117202 */ /* 0x001fc60000000f00 */
[----:B------:R-:W-:-:S04]  /*1e50*/  IMAD.MOV.U32 R15, RZ, RZ, R19 ;  /* 0x000000ffff0f7224 */ /* 0x000fc800078e0013 */
[----:B------:R-:W-:Y:S02]  /*1e60*/  IMAD.MOV.U32 R4, RZ, RZ, R15 ;  /* 0x000000ffff047224 */ /* 0x000fe400078e000f */
[----:B------:R-:W-:-:S06]  /*1e70*/  DSETP.MIN.AND P0, P1, R14, R12, PT ;  /* 0x0000000c0e00722a */ /* 0x000fcc0003900000 */
[----:B------:R-:W-:Y:S02]  /*1e80*/  FSEL R19, R4, R17, P0 ;  /* 0x0000001104137208 */ /* 0x000fe40000000000 */
[----:B------:R-:W-:Y:S02]  /*1e90*/  SEL R14, R14, R12, P0 ;  /* 0x0000000c0e0e7207 */ /* 0x000fe40000000000 */
[----:B------:R0:W3:Y:S04]  /*1ea0*/  LDS.64 R12, [R2+0x38] ;  /* 0x00003800020c7984 */ /* 0x0000e80000000a00 */
[----:B------:R-:W-:Y:S01]  /*1eb0*/  @P1 LOP3.LUT R19, R17, 0x80000, RZ, 0xfc, !PT ;  /* 0x0008000011131812 */ /* 0x000fe200078efcff */
[----:B-1----:R-:W-:Y:S02]  /*1ec0*/  IMAD.MOV.U32 R17, RZ, RZ, R11 ;  /* 0x000000ffff117224 */ /* 0x002fe400078e000b */
[----:B0-----:R-:W-:-:S02]  /*1ed0*/  VIADD R2, R2, 0x80 ;  /* 0x0000008002027836 */ /* 0x001fc40000000000 */
[----:B------:R-:W-:-:S04]  /*1ee0*/  IMAD.MOV.U32 R15, RZ, RZ, R19 ;  /* 0x000000ffff0f7224 */ /* 0x000fc800078e0013 */
[----:B------:R-:W-:Y:S02]  /*1ef0*/  IMAD.MOV.U32 R4, RZ, RZ, R15 ;  /* 0x000000ffff047224 */ /* 0x000fe400078e000f */
[----:B------:R-:W-:Y:S01]  /*1f00*/  DSETP.MIN.AND P0, P1, R14, R10, PT ;  /* 0x0000000a0e00722a */ /* 0x000fe20003900000 */
[----:B--2---:R-:W-:-:S05]  /*1f10*/  IMAD.MOV.U32 R15, RZ, RZ, R9 ;  /* 0x000000ffff0f7224 */ /* 0x004fca00078e0009 */
[----:B------:R-:W-:Y:S02]  /*1f20*/  FSEL R19, R4, R17, P0 ;  /* 0x0000001104137208 */ /* 0x000fe40000000000 */
[----:B------:R-:W-:-:S06]  /*1f30*/  SEL R10, R14, R10, P0 ;  /* 0x0000000a0e0a7207 */ /* 0x000fcc0000000000 */
[----:B------:R-:W-:-:S05]  /*1f40*/  @P1 LOP3.LUT R19, R17, 0x80000, RZ, 0xfc, !PT ;  /* 0x0008000011131812 */ /* 0x000fca00078efcff */
[----:B------:R-:W-:-:S04]  /*1f50*/  IMAD.MOV.U32 R11, RZ, RZ, R19 ;  /* 0x000000ffff0b7224 */ /* 0x000fc800078e0013 */
[----:B------:R-:W-:Y:S02]  /*1f60*/  IMAD.MOV.U32 R4, RZ, RZ, R11 ;  /* 0x000000ffff047224 */ /* 0x000fe400078e000b */
[----:B------:R-:W-:-:S06]  /*1f70*/  DSETP.MIN.AND P0, P1, R10, R8, PT ;  /* 0x000000080a00722a */ /* 0x000fcc0003900000 */
[----:B------:R-:W-:Y:S01]  /*1f80*/  FSEL R17, R4, R15, P0 ;  /* 0x0000000f04117208 */ /* 0x000fe20000000000 */
[----:B---3--:R-:W-:Y:S01]  /*1f90*/  IMAD.MOV.U32 R4, RZ, RZ, R13 ;  /* 0x000000ffff047224 */ /* 0x008fe200078e000d */
[----:B------:R-:W-:-:S05]  /*1fa0*/  SEL R8, R10, R8, P0 ;  /* 0x000000080a087207 */ /* 0x000fca0000000000 */
[----:B------:R-:W-:Y:S01]  /*1fb0*/  IMAD.MOV.U32 R14, RZ, RZ, R8 ;  /* 0x000000ffff0e7224 */ /* 0x000fe200078e0008 */
[----:B------:R-:W-:-:S05]  /*1fc0*/  @P1 LOP3.LUT R17, R15, 0x80000, RZ, 0xfc, !PT ;  /* 0x000800000f111812 */ /* 0x000fca00078efcff */
[----:B------:R-:W-:-:S06]  /*1fd0*/  IMAD.MOV.U32 R9, RZ, RZ, R17 ;  /* 0x000000ffff097224 */ /* 0x000fcc00078e0011 */
[----:B------:R-:W-:-:S06]  /*1fe0*/  DSETP.MIN.AND P0, P1, R8, R12, PT ;  /* 0x0000000c0800722a */ /* 0x000fcc0003900000 */
[----:B------:R-:W-:Y:S02]  /*1ff0*/  FSEL R15, R9, R4, P0 ;  /* 0x00000004090f7208 */ /* 0x000fe40000000000 */
[----:B------:R-:W-:-:S06]  /*2000*/  SEL R14, R14, R12, P0 ;  /* 0x0000000c0e0e7207 */ /* 0x000fcc0000000000 */
[----:B------:R-:W-:Y:S01]  /*2010*/  @P1 LOP3.LUT R15, R4, 0x80000, RZ, 0xfc, !PT ;  /* 0x00080000040f1812 */ /* 0x000fe200078efcff */
[----:B------:R-:W-:Y:S06]  /*2020*/  BRA.U UP1, `(.L_x_12) ;  /* 0xfffffff501f47547 */ /* 0x000fec000b83ffff */
.L_x_11:
[----:B------:R-:W-:Y:S05]  /*2030*/  BRA.U !UP0, `(.L_x_10) ;  /* 0x0000000508f07547 */ /* 0x000fea000b800000 */
[----:B------:R-:W-:Y:S02]  /*2040*/  UISETP.GE.U32.AND UP0, UPT, UR5, 0x8, UPT ;  /* 0x000000080500788c */ /* 0x000fe4000bf06070 */
[----:B------:R-:W-:-:S04]  /*2050*/  ULOP3.LUT UR6, UR10, 0x7, URZ, 0xc0, !UPT ;  /* 0x000000070a067892 */ /* 0x000fc8000f8ec0ff */
[----:B------:R-:W-:-:S03]  /*2060*/  UISETP.NE.AND UP1, UPT, UR6, URZ, UPT ;  /* 0x000000ff0600728c */ /* 0x000fc6000bf25270 */
[----:B------:R-:W-:Y:S08]  /*2070*/  BRA.U !UP0, `(.L_x_13) ;  /* 0x0000000508087547 */ /* 0x000ff0000b800000 */
[C---:B------:R-:W-:Y:S01]  /*2080*/  LEA R2, R7.reuse, R0, 0x3 ;  /* 0x0000000007027211 */ /* 0x040fe200078e18ff */
[----:B0-----:R-:W-:Y:S01]  /*2090*/  IMAD.MOV.U32 R4, RZ, RZ, R15 ;  /* 0x000000ffff047224 */ /* 0x001fe200078e000f */
[----:B------:R-:W-:-:S03]  /*20a0*/  IADD3 R7, PT, PT, R7, 0x8, RZ ;  /* 0x0000000807077810 */ /* 0x000fc60007ffe0ff */
[----:B-----5:R-:W0:Y:S04]  /*20b0*/  LDS.64 R12, [R2] ;  /* 0x00000000020c7984 */ /* 0x020e280000000a00 */
[----:B------:R-:W2:Y:S04]  /*20c0*/  LDS.64 R10, [R2+0x8] ;  /* 0x00000800020a7984 */ /* 0x000ea80000000a00 */
[----:B------:R-:W3:Y:S01]  /*20d0*/  LDS.64 R8, [R2+0x10] ;  /* 0x0000100002087984 */ /* 0x000ee20000000a00 */
[----:B0-----:R-:W-:Y:S01]  /*20e0*/  DSETP.MIN.AND P0, P1, R14, R12, PT ;  /* 0x0000000c0e00722a */ /* 0x001fe20003900000 */
[----:B------:R-:W-:-:S05]  /*20f0*/  IMAD.MOV.U32 R17, RZ, RZ, R13 ;  /* 0x000000ffff117224 */ /* 0x000fca00078e000d */
[----:B------:R-:W-:Y:S02]  /*2100*/  FSEL R19, R4, R17, P0 ;  /* 0x0000001104137208 */ /* 0x000fe40000000000 */
[----:B-1----:R-:W-:Y:S02]  /*2110*/  SEL R14, R14, R12, P0 ;  /* 0x0000000c0e0e7207 */ /* 0x002fe40000000000 */
[----:B------:R-:W0:Y:S04]  /*2120*/  LDS.64 R12, [R2+0x18] ;  /* 0x00001800020c7984 */ /* 0x000e280000000a00 */
[----:B------:R-:W-:Y:S01]  /*2130*/  @P1 LOP3.LUT R19, R17, 0x80000, RZ, 0xfc, !PT ;  /* 0x0008000011131812 */ /* 0x000fe200078efcff */
[----:B--2---:R-:W-:-:S04]  /*2140*/  IMAD.MOV.U32 R17, RZ, RZ, R11 ;  /* 0x000000ffff117224 */ /* 0x004fc800078e000b */
[----:B------:R-:W-:-:S04]  /*2150*/  IMAD.MOV.U32 R15, RZ, RZ, R19 ;  /* 0x000000ffff0f7224 */ /* 0x000fc800078e0013 */
[----:B------:R-:W-:Y:S02]  /*2160*/  IMAD.MOV.U32 R4, RZ, RZ, R15 ;  /* 0x000000ffff047224 */ /* 0x000fe400078e000f */
[----:B------:R-:W-:-:S06]  /*2170*/  DSETP.MIN.AND P0, P1, R14, R10, PT ;  /* 0x0000000a0e00722a */ /* 0x000fcc0003900000 */
[----:B------:R-:W-:Y:S02]  /*2180*/  FSEL R19, R4, R17, P0 ;  /* 0x0000001104137208 */ /* 0x000fe40000000000 */
[----:B------:R-:W-:Y:S02]  /*2190*/  SEL R14, R14, R10, P0 ;  /* 0x0000000a0e0e7207 */ /* 0x000fe40000000000 */
[----:B------:R-:W1:Y:S04]  /*21a0*/  LDS.64 R10, [R2+0x20] ;  /* 0x00002000020a7984 */ /* 0x000e680000000a00 */
[----:B------:R-:W-:Y:S01]  /*21b0*/  @P1 LOP3.LUT R19, R17, 0x80000, RZ, 0xfc, !PT ;  /* 0x0008000011131812 */ /* 0x000fe200078efcff */
[----:B---3--:R-:W-:-:S04]  /*21c0*/  IMAD.MOV.U32 R17, RZ, RZ, R9 ;  /* 0x000000ffff117224 */ /* 0x008fc800078e0009 */
[----:B------:R-:W-:-:S04]  /*21d0*/  IMAD.MOV.U32 R15, RZ, RZ, R19 ;  /* 0x000000ffff0f7224 */ /* 0x000fc800078e0013 */
[----:B------:R-:W-:Y:S02]  /*21e0*/  IMAD.MOV.U32 R4, RZ, RZ, R15 ;  /* 0x000000ffff047224 */ /* 0x000fe400078e000f */
        /* <DEDUP_REMOVED lines=13> */
[----:B-1----:R-:W-:-:S03]  /*22c0*/  IMAD.MOV.U32 R17, RZ, RZ, R11 ;  /* 0x000000ffff117224 */ /* 0x002fc600078e000b */
[----:B------:R-:W-:-:S05]  /*22d0*/  MOV R15, R19 ;  /* 0x00000013000f7202 */ /* 0x000fca0000000f00 */
[----:B------:R-:W-:Y:S01]  /*22e0*/  IMAD.MOV.U32 R4, RZ, RZ, R15 ;  /* 0x000000ffff047224 */ /* 0x000fe200078e000f */
[----:B------:R-:W-:-:S06]  /*22f0*/  DSETP.MIN.AND P0, P1, R14, R10, PT ;  /* 0x0000000a0e00722a */ /* 0x000fcc0003900000 */
[----:B------:R-:W-:Y:S02]  /*2300*/  FSEL R19, R4, R17, P0 ;  /* 0x0000001104137208 */ /* 0x000fe40000000000 */
[----:B------:R-:W-:Y:S02]  /*2310*/  SEL R14, R14, R10, P0 ;  /* 0x0000000a0e0e7207 */ /* 0x000fe40000000000 */
[----:B------:R1:W3:Y:S04]  /*2320*/  LDS.64 R10, [R2+0x38] ;  /* 0x00003800020a7984 */ /* 0x0002e80000000a00 */
[----:B------:R-:W-:Y:S01]  /*2330*/  @P1 LOP3.LUT R19, R17, 0x80000, RZ, 0xfc, !PT ;  /* 0x0008000011131812 */ /* 0x000fe200078efcff */
[----:B--2---:R-:W-:-:S04]  /*2340*/  IMAD.MOV.U32 R17, RZ, RZ, R9 ;  /* 0x000000ffff117224 */ /* 0x004fc800078e0009 */
[----:B------:R-:W-:-:S04]  /*2350*/  IMAD.MOV.U32 R15, RZ, RZ, R19 ;  /* 0x000000ffff0f7224 */ /* 0x000fc800078e0013 */
[----:B------:R-:W-:Y:S02]  /*2360*/  IMAD.MOV.U32 R4, RZ, RZ, R15 ;  /* 0x000000ffff047224 */ /* 0x000fe400078e000f */
[----:B------:R-:W-:Y:S01]  /*2370*/  DSETP.MIN.AND P0, P1, R14, R8, PT ;  /* 0x000000080e00722a */ /* 0x000fe20003900000 */
[----:B0-----:R-:W-:-:S05]  /*2380*/  IMAD.MOV.U32 R15, RZ, RZ, R13 ;  /* 0x000000ffff0f7224 */ /* 0x001fca00078e000d */
[----:B------:R-:W-:Y:S02]  /*2390*/  FSEL R19, R4, R17, P0 ;  /* 0x0000001104137208 */ /* 0x000fe40000000000 */
[----:B------:R-:W-:-:S06]  /*23a0*/  SEL R8, R14, R8, P0 ;  /* 0x000000080e087207 */ /* 0x000fcc0000000000 */
[----:B------:R-:W-:-:S05]  /*23b0*/  @P1 LOP3.LUT R19, R17, 0x80000, RZ, 0xfc, !PT ;  /* 0x0008000011131812 */ /* 0x000fca00078efcff */
[----:B------:R-:W-:-:S04]  /*23c0*/  IMAD.MOV.U32 R9, RZ, RZ, R19 ;  /* 0x000000ffff097224 */ /* 0x000fc800078e0013 */
[----:B-1----:R-:W-:Y:S02]  /*23d0*/  IMAD.MOV.U32 R2, RZ, RZ, R9 ;  /* 0x000000ffff027224 */ /* 0x002fe400078e0009 */
[----:B------:R-:W-:-:S06]  /*23e0*/  DSETP.MIN.AND P0, P1, R8, R12, PT ;  /* 0x0000000c0800722a */ /* 0x000fcc0003900000 */
[----:B------:R-:W-:Y:S02]  /*23f0*/  FSEL R17, R2, R15, P0 ;  /* 0x0000000f02117208 */ /* 0x000fe40000000000 */
[----:B------:R-:W-:-:S06]  /*2400*/  SEL R8, R8, R12, P0 ;  /* 0x0000000c08087207 */ /* 0x000fcc0000000000 */
[----:B------:R-:W-:Y:S01]  /*2410*/  @P1 LOP3.LUT R17, R15, 0x80000, RZ, 0xfc, !PT ;  /* 0x000800000f111812 */ /* 0x000fe200078efcff */
[----:B---3--:R-:W-:-:S04]  /*2420*/  IMAD.MOV.U32 R15, RZ, RZ, R10 ;  /* 0x000000ffff0f7224 */ /* 0x008fc800078e000a */
[----:B------:R-:W-:-:S04]  /*2430*/  IMAD.MOV.U32 R9, RZ, RZ, R17 ;  /* 0x000000ffff097224 */ /* 0x000fc800078e0011 */
[----:B------:R-:W-:Y:S02]  /*2440*/  IMAD.MOV.U32 R2, RZ, RZ, R9 ;  /* 0x000000ffff027224 */ /* 0x000fe400078e0009 */
[----:B------:R-:W-:-:S06]  /*2450*/  DSETP.MIN.AND P0, P1, R8, R10, PT ;  /* 0x0000000a0800722a */ /* 0x000fcc0003900000 */
[----:B------:R-:W-:Y:S02]  /*2460*/  FSEL R13, R2, R11, P0 ;  /* 0x0000000b020d7208 */ /* 0x000fe40000000000 */
[----:B------:R-:W-:-:S06]  /*2470*/  SEL R14, R8, R15, P0 ;  /* 0x0000000f080e7207 */ /* 0x000fcc0000000000 */
[----:B------:R-:W-:-:S05]  /*2480*/  @P1 LOP3.LUT R13, R11, 0x80000, RZ, 0xfc, !PT ;  /* 0x000800000b0d1812 */ /* 0x000fca00078efcff */
[----:B------:R-:W-:-:S07]  /*2490*/  IMAD.MOV.U32 R15, RZ, RZ, R13 ;  /* 0x000000ffff0f7224 */ /* 0x000fce00078e000d */
.L_x_13:
[----:B------:R-:W-:Y:S05]  /*24a0*/  BRA.U !UP1, `(.L_x_10) ;  /* 0x0000000109d47547 */ /* 0x000fea000b800000 */
[----:B------:R-:W-:Y:S02]  /*24b0*/  UISETP.GE.U32.AND UP0, UPT, UR6, 0x4, UPT ;  /* 0x000000040600788c */ /* 0x000fe4000bf06070 */
[----:B------:R-:W-:-:S04]  /*24c0*/  ULOP3.LUT UR5, UR10, 0x3, URZ, 0xc0, !UPT ;  /* 0x000000030a057892 */ /* 0x000fc8000f8ec0ff */
[----:B------:R-:W-:-:S03]  /*24d0*/  UISETP.NE.AND UP1, UPT, UR5, URZ, UPT ;  /* 0x000000ff0500728c */ /* 0x000fc6000bf25270 */
[----:B------:R-:W-:Y:S08]  /*24e0*/  BRA.U !UP0, `(.L_x_14) ;  /* 0x0000000108887547 */ /* 0x000ff0000b800000 */
[C---:B------:R-:W-:Y:S02]  /*24f0*/  IMAD R0, R7.reuse, 0x8, R0 ;  /* 0x0000000807007824 */ /* 0x040fe400078e0200 */
[----:B------:R-:W-:Y:S02]  /*2500*/  IMAD.MOV.U32 R2, RZ, RZ, R15 ;  /* 0x000000ffff027224 */ /* 0x000fe400078e000f */
[----:B------:R-:W-:Y:S01]  /*2510*/  VIADD R7, R7, 0x4 ;  /* 0x0000000407077836 */ /* 0x000fe20000000000 */
[----:B-----5:R-:W2:Y:S04]  /*2520*/  LDS.64 R12, [R0] ;  /* 0x00000000000c7984 */ /* 0x020ea80000000a00 */
[----:B------:R-:W3:Y:S04]  /*2530*/  LDS.64 R10, [R0+0x8] ;  /* 0x00000800000a7984 */ /* 0x000ee80000000a00 */
[----:B------:R-:W4:Y:S01]  /*2540*/  LDS.64 R8, [R0+0x10] ;  /* 0x0000100000087984 */ /* 0x000f220000000a00 */
[----:B--2---:R-:W-:Y:S01]  /*2550*/  DSETP.MIN.AND P0, P1, R14, R12, PT ;  /* 0x0000000c0e00722a */ /* 0x004fe20003900000 */
[----:B------:R-:W-:-:S05]  /*2560*/  IMAD.MOV.U32 R17, RZ, RZ, R13 ;  /* 0x000000ffff117224 */ /* 0x000fca00078e000d */
[----:B------:R-:W-:Y:S02]  /*2570*/  FSEL R19, R2, R17, P0 ;  /* 0x0000001102137208 */ /* 0x000fe40000000000 */
[----:B-1----:R-:W-:Y:S02]  /*2580*/  SEL R14, R14, R12, P0 ;  /* 0x0000000c0e0e7207 */ /* 0x002fe40000000000 */
[----:B------:R1:W2:Y:S04]  /*2590*/  LDS.64 R12, [R0+0x18] ;  /* 0x00001800000c7984 */ /* 0x0002a80000000a00 */
[----:B------:R-:W-:Y:S01]  /*25a0*/  @P1 LOP3.LUT R19, R17, 0x80000, RZ, 0xfc, !PT ;  /* 0x0008000011131812 */ /* 0x000fe200078efcff */
[----:B---3--:R-:W-:-:S04]  /*25b0*/  IMAD.MOV.U32 R17, RZ, RZ, R11 ;  /* 0x000000ffff117224 */ /* 0x008fc800078e000b */
[----:B------:R-:W-:-:S04]  /*25c0*/  IMAD.MOV.U32 R15, RZ, RZ, R19 ;  /* 0x000000ffff0f7224 */ /* 0x000fc800078e0013 */
[----:B------:R-:W-:Y:S02]  /*25d0*/  IMAD.MOV.U32 R2, RZ, RZ, R15 ;  /* 0x000000ffff027224 */ /* 0x000fe400078e000f */
[----:B------:R-:W-:Y:S01]  /*25e0*/  DSETP.MIN.AND P0, P1, R14, R10, PT ;  /* 0x0000000a0e00722a */ /* 0x000fe20003900000 */
[----:B----4-:R-:W-:-:S05]  /*25f0*/  IMAD.MOV.U32 R15, RZ, RZ, R9 ;  /* 0x000000ffff0f7224 */ /* 0x010fca00078e0009 */
        /* <DEDUP_REMOVED lines=8> */
[----:B------:R-:W-:Y:S02]  /*2680*/  @P1 LOP3.LUT R17, R15, 0x80000, RZ, 0xfc, !PT ;  /* 0x000800000f111812 */ /* 0x000fe400078efcff */
[----:B--2---:R-:W-:-:S03]  /*2690*/  MOV R15, R12 ;  /* 0x0000000c000f7202 */ /* 0x004fc60000000f00 */
[----:B------:R-:W-:-:S04]  /*26a0*/  IMAD.MOV.U32 R9, RZ, RZ, R17 ;  /* 0x000000ffff097224 */ /* 0x000fc800078e0011 */
[----:B------:R-:W-:Y:S02]  /*26b0*/  IMAD.MOV.U32 R0, RZ, RZ, R9 ;  /* 0x000000ffff007224 */ /* 0x000fe400078e0009 */
[----:B------:R-:W-:-:S06]  /*26c0*/  DSETP.MIN.AND P0, P1, R8, R12, PT ;  /* 0x0000000c0800722a */ /* 0x000fcc0003900000 */
[----:B------:R-:W-:Y:S02]  /*26d0*/  FSEL R11, R0, R13, P0 ;  /* 0x0000000d000b7208 */ /* 0x000fe40000000000 */
[----:B------:R-:W-:-:S06]  /*26e0*/  SEL R14, R8, R15, P0 ;  /* 0x0000000f080e7207 */ /* 0x000fcc0000000000 */
[----:B------:R-:W-:-:S05]  /*26f0*/  @P1 LOP3.LUT R11, R13, 0x80000, RZ, 0xfc, !PT ;  /* 0x000800000d0b1812 */ /* 0x000fca00078efcff */
[----:B------:R-:W-:-:S07]  /*2700*/  IMAD.MOV.U32 R15, RZ, RZ, R11 ;  /* 0x000000ffff0f7224 */ /* 0x000fce00078e000b */
.L_x_14:
[----:B------:R-:W-:Y:S05]  /*2710*/  BRA.U !UP1, `(.L_x_10) ;  /* 0x0000000109387547 */ /* 0x000fea000b800000 */
[----:B-1----:R-:W-:Y:S01]  /*2720*/  IMAD R5, R7, 0x8, R5 ;  /* 0x0000000807057824 */ /* 0x002fe200078e0205 */
[----:B------:R-:W-:-:S03]  /*2730*/  UIADD3 UR5, UPT, UPT, -UR5, URZ, URZ ;  /* 0x000000ff05057290 */ /* 0x000fc6000fffe1ff */
[----:B------:R-:W-:-:S09]  /*2740*/  VIADD R0, R5, UR4 ;  /* 0x0000000405007c36 */ /* 0x000fd20008000000 */
.L_x_15:
[----:B0-----:R0:W1:Y:S01]  /*2750*/  LDS.64 R4, [R0] ;  /* 0x0000000000047984 */ /* 0x0010620000000a00 */
[----:B------:R-:W-:Y:S01]  /*2760*/  UIADD3 UR5, UPT, UPT, UR5, 0x1, URZ ;  /* 0x0000000105057890 */ /* 0x000fe2000fffe0ff */
[----:B------:R-:W-:-:S03]  /*2770*/  IMAD.MOV.U32 R7, RZ, RZ, R15 ;  /* 0x000000ffff077224 */ /* 0x000fc600078e000f */
[----:B------:R-:W-:Y:S01]  /*2780*/  UISETP.NE.AND UP0, UPT, UR5, URZ, UPT ;  /* 0x000000ff0500728c */ /* 0x000fe2000bf05270 */
[----:B0-----:R-:W-:Y:S01]  /*2790*/  VIADD R0, R0, 0x8 ;  /* 0x0000000800007836 */ /* 0x001fe20000000000 */
[----:B-1----:R-:W-:Y:S01]  /*27a0*/  DSETP.MIN.AND P0, P1, R4, R14, PT ;  /* 0x0000000e0400722a */ /* 0x002fe20003900000 */
[----:B------:R-:W-:-:S05]  /*27b0*/  IMAD.MOV.U32 R2, RZ, RZ, R5 ;  /* 0x000000ffff027224 */ /* 0x000fca00078e0005 */
[----:B------:R-:W-:Y:S02]  /*27c0*/  FSEL R15, R2, R7, P0 ;  /* 0x00000007020f7208 */ /* 0x000fe40000000000 */
[----:B------:R-:W-:-:S06]  /*27d0*/  SEL R14, R4, R14, P0 ;  /* 0x0000000e040e7207 */ /* 0x000fcc0000000000 */
[----:B------:R-:W-:Y:S01]  /*27e0*/  @P1 LOP3.LUT R15, R7, 0x80000, RZ, 0xfc, !PT ;  /* 0x00080000070f1812 */ /* 0x000fe200078efcff */
[----:B------:R-:W-:Y:S06]  /*27f0*/  BRA.U UP0, `(.L_x_15) ;  /* 0xfffffffd00d47547 */ /* 0x000fec000b83ffff */
.L_x_10:
[----:B01----:R-:W0:Y:S02]  /*2800*/  LDC.64 R4, c[0x0][0x380] ;  /* 0x0000e000ff047b82 */ /* 0x003e240000000a00 */
[----:B0-----:R-:W-:-:S05]  /*2810*/  IMAD.WIDE R2, R3, 0x8, R4 ;  /* 0x0000000803027825 */ /* 0x001fca00078e0204 */
[----:B------:R-:W-:Y:S01]  /*2820*/  STG.E.64 desc[UR8][R2.64], R14 ;  /* 0x0000000e02007986 */ /* 0x000fe2000c101b08 */
[----:B------:R-:W-:Y:S05]  /*2830*/  EXIT ;  /* 0x000000000000794d */ /* 0x000fea0003800000 */
        .weak           $__internal_0_$__cuda_sm20_div_rn_f64_full
        .type           $__internal_0_$__cuda_sm20_div_rn_f64_full,@function
        .size           $__internal_0_$__cuda_sm20_div_rn_f64_full,(.L_x_27 - $__internal_0_$__cuda_sm20_div_rn_f64_full)
$__internal_0_$__cuda_sm20_div_rn_f64_full:
[----:B------:R-:W-:Y:S01]  /*2840*/  IMAD.MOV.U32 R5, RZ, RZ, 0x3ffff800 ;  /* 0x3ffff800ff057424 */ /* 0x000fe200078e00ff */
[C---:B------:R-:W-:Y:S01]  /*2850*/  FSETP.GEU.AND P1, PT, |R7|.reuse, 1.469367938527859385e-39, PT ;  /* 0x001000000700780b */ /* 0x040fe20003f2e200 */
[----:B------:R-:W-:Y:S01]  /*2860*/  IMAD.MOV.U32 R4, RZ, RZ, 0x0 ;  /* 0x00000000ff047424 */ /* 0x000fe200078e00ff */
[----:B------:R-:W-:Y:S01]  /*2870*/  LOP3.LUT R11, R7, 0x7ff00000, RZ, 0xc0, !PT ;  /* 0x7ff00000070b7812 */ /* 0x000fe200078ec0ff */
[----:B------:R-:W0:Y:S01]  /*2880*/  MUFU.RCP64H R13, R5 ;  /* 0x00000005000d7308 */ /* 0x000e220000001800 */
[----:B------:R-:W-:Y:S01]  /*2890*/  IMAD.MOV.U32 R12, RZ, RZ, 0x1 ;  /* 0x00000001ff0c7424 */ /* 0x000fe200078e00ff */
[----:B------:R-:W-:Y:S01]  /*28a0*/  MOV R17, 0x1ca00000 ;  /* 0x1ca0000000117802 */ /* 0x000fe20000000f00 */
[----:B------:R-:W-:Y:S01]  /*28b0*/  IMAD.MOV.U32 R23, RZ, RZ, 0x40800000 ;  /* 0x40800000ff177424 */ /* 0x000fe200078e00ff */
[----:B------:R-:W-:Y:S01]  /*28c0*/  ISETP.GE.U32.AND P0, PT, R11, 0x40800000, PT ;  /* 0x408000000b00780c */ /* 0x000fe20003f06070 */
[----:B------:R-:W-:Y:S02]  /*28d0*/  IMAD.MOV.U32 R22, RZ, RZ, R11 ;  /* 0x000000ffff167224 */ /* 0x000fe400078e000b */
[----:B------:R-:W-:Y:S01]  /*28e0*/  VIADD R24, R23, 0xffffffff ;  /* 0xffffffff17187836 */ /* 0x000fe20000000000 */
[----:B------:R-:W-:-:S04]  /*28f0*/  SEL R17, R17, 0x63400000, !P0 ;  /* 0x6340000011117807 */ /* 0x000fc80004000000 */
[----:B------:R-:W-:-:S04]  /*2900*/  @!P1 LOP3.LUT R18, R17, 0x80000000, R7, 0xf8, !PT ;  /* 0x8000000011129812 */ /* 0x000fc800078ef807 */
[----:B------:R-:W-:Y:S01]  /*2910*/  @!P1 LOP3.LUT R19, R18, 0x100000, RZ, 0xfc, !PT ;  /* 0x0010000012139812 */ /* 0x000fe200078efcff */
[----:B0-----:R-:W-:Y:S01]  /*2920*/  DFMA R8, R12, -R4, 1 ;  /* 0x3ff000000c08742b */ /* 0x001fe20000000804 */
[----:B------:R-:W-:-:S07]  /*2930*/  @!P1 IMAD.MOV.U32 R18, RZ, RZ, RZ ;  /* 0x000000ffff129224 */ /* 0x000fce00078e00ff */
[----:B------:R-:W-:-:S08]  /*2940*/  DFMA R8, R8, R8, R8 ;  /* 0x000000080808722b */ /* 0x000fd00000000008 */
[----:B------:R-:W-:Y:S01]  /*2950*/  DFMA R12, R12, R8, R12 ;  /* 0x000000080c0c722b */ /* 0x000fe2000000000c */
[----:B------:R-:W-:Y:S01]  /*2960*/  LOP3.LUT R9, R17, 0x800fffff, R7, 0xf8, !PT ;  /* 0x800fffff11097812 */ /* 0x000fe200078ef807 */
[----:B------:R-:W-:-:S06]  /*2970*/  IMAD.MOV.U32 R8, RZ, RZ, R6 ;  /* 0x000000ffff087224 */ /* 0x000fcc00078e0006 */
[----:B------:R-:W-:Y:S02]  /*2980*/  DFMA R20, R12, -R4, 1 ;  /* 0x3ff000000c14742b */ /* 0x000fe40000000804 */
[----:B------:R-:W-:-:S06]  /*2990*/  @!P1 DFMA R8, R8, 2, -R18 ;  /* 0x400000000808982b */ /* 0x000fcc0000000812 */
[----:B------:R-:W-:-:S04]  /*29a0*/  DFMA R12, R12, R20, R12 ;  /* 0x000000140c0c722b */ /* 0x000fc8000000000c */
[----:B------:R-:W-:-:S04]  /*29b0*/  @!P1 LOP3.LUT R22, R9, 0x7ff00000, RZ, 0xc0, !PT ;  /* 0x7ff0000009169812 */ /* 0x000fc800078ec0ff */
[----:B------:R-:W-:Y:S01]  /*29c0*/  DMUL R18, R12, R8 ;  /* 0x000000080c127228 */ /* 0x000fe20000000000 */
[----:B------:R-:W-:-:S05]  /*29d0*/  VIADD R16, R22, 0xffffffff ;  /* 0xffffffff16107836 */ /* 0x000fca0000000000 */
[----:B------:R-:W-:Y:S02]  /*29e0*/  ISETP.GT.U32.AND P0, PT, R16, 0x7feffffe, PT ;  /* 0x7feffffe1000780c */ /* 0x000fe40003f04070 */
[----:B------:R-:W-:Y:S02]  /*29f0*/  DFMA R20, R18, -R4, R8 ;  /* 0x800000041214722b */ /* 0x000fe40000000008 */
[----:B------:R-:W-:-:S06]  /*2a00*/  ISETP.GT.U32.OR P0, PT, R24, 0x7feffffe, P0 ;  /* 0x7feffffe1800780c */ /* 0x000fcc0000704470 */
[----:B------:R-:W-:-:S07]  /*2a10*/  DFMA R12, R12, R20, R18 ;  /* 0x000000140c0c722b */ /* 0x000fce0000000012 */
[----:B------:R-:W-:Y:S05]  /*2a20*/  @P0 BRA `(.L_x_16) ;  /* 0x0000000000680947 */ /* 0x000fea0003800000 */
[----:B------:R-:W-:-:S05]  /*2a30*/  IMAD.MOV.U32 R6, RZ, RZ, 0x40800000 ;  /* 0x40800000ff067424 */ /* 0x000fca00078e00ff */
[----:B------:R-:W-:-:S04]  /*2a40*/  VIADDMNMX R11, R11, -R6, 0xb9600000, !PT ;  /* 0xb96000000b0b7446 */ /* 0x000fc80007800906 */
[----:B------:R-:W-:-:S05]  /*2a50*/  VIMNMX R6, PT, PT, R11, 0x46a00000, PT ;  /* 0x46a000000b067848 */ /* 0x000fca0003fe0100 */
[----:B------:R-:W-:Y:S02]  /*2a60*/  IMAD.IADD R11, R6, 0x1, -R17 ;  /* 0x00000001060b7824 */ /* 0x000fe400078e0a11 */
[----:B------:R-:W-:Y:S02]  /*2a70*/  IMAD.MOV.U32 R6, RZ, RZ, RZ ;  /* 0x000000ffff067224 */ /* 0x000fe400078e00ff */
[----:B------:R-:W-:-:S06]  /*2a80*/  VIADD R7, R11, 0x7fe00000 ;  /* 0x7fe000000b077836 */ /* 0x000fcc0000000000 */
[----:B------:R-:W-:-:S10]  /*2a90*/  DMUL R16, R12, R6 ;  /* 0x000000060c107228 */ /* 0x000fd40000000000 */
[----:B------:R-:W-:-:S13]  /*2aa0*/  FSETP.GTU.AND P0, PT, |R17|, 1.469367938527859385e-39, PT ;  /* 0x001000001100780b */ /* 0x000fda0003f0c200 */
[----:B------:R-:W-:Y:S05]  /*2ab0*/  @P0 BRA `(.L_x_17) ;  /* 0x0000000000880947 */ /* 0x000fea0003800000 */
[----:B------:R-:W-:Y:S01]  /*2ac0*/  DFMA R4, R12, -R4, R8 ;  /* 0x800000040c04722b */ /* 0x000fe20000000008 */
[----:B------:R-:W-:-:S09]  /*2ad0*/  IMAD.MOV.U32 R6, RZ, RZ, RZ ;  /* 0x000000ffff067224 */ /* 0x000fd200078e00ff */
[C---:B------:R-:W-:Y:S02]  /*2ae0*/  FSETP.NEU.AND P0, PT, R5.reuse, RZ, PT ;  /* 0x000000ff0500720b */ /* 0x040fe40003f0d000 */
[----:B------:R-:W-:-:S04]  /*2af0*/  LOP3.LUT R4, R5, 0x408ff800, RZ, 0x3c, !PT ;  /* 0x408ff80005047812 */ /* 0x000fc800078e3cff */
[----:B------:R-:W-:-:S04]  /*2b00*/  LOP3.LUT R9, R4, 0x80000000, RZ, 0xc0, !PT ;  /* 0x8000000004097812 */ /* 0x000fc800078ec0ff */
[----:B------:R-:W-:-:S03]  /*2b10*/  LOP3.LUT R7, R9, R7, RZ, 0xfc, !PT ;  /* 0x0000000709077212 */ /* 0x000fc600078efcff */
[----:B------:R-:W-:Y:S05]  /*2b20*/  @!P0 BRA `(.L_x_17) ;  /* 0x00000000006c8947 */ /* 0x000fea0003800000 */
[C---:B------:R-:W-:Y:S01]  /*2b30*/  IADD3 R5, PT, PT, -R11.reuse, RZ, RZ ;  /* 0x000000ff0b057210 */ /* 0x040fe20007ffe1ff */
[----:B------:R-:W-:Y:S01]  /*2b40*/  IMAD.MOV.U32 R4, RZ, RZ, RZ ;  /* 0x000000ffff047224 */ /* 0x000fe200078e00ff */
[----:B------:R-:W-:Y:S01]  /*2b50*/  DMUL.RP R6, R12, R6 ;  /* 0x000000060c067228 */ /* 0x000fe20000008000 */
[----:B------:R-:W-:-:S04]  /*2b60*/  IADD3 R11, PT, PT, -R11, -0x43300000, RZ ;  /* 0xbcd000000b0b7810 */ /* 0x000fc80007ffe1ff */
[----:B------:R-:W-:-:S05]  /*2b70*/  DFMA R4, R16, -R4, R12 ;  /* 0x800000041004722b */ /* 0x000fca000000000c */
[----:B------:R-:W-:-:S05]  /*2b80*/  LOP3.LUT R9, R7, R9, RZ, 0x3c, !PT ;  /* 0x0000000907097212 */ /* 0x000fca00078e3cff */
[----:B------:R-:W-:-:S04]  /*2b90*/  FSETP.NEU.AND P0, PT, |R5|, R11, PT ;  /* 0x0000000b0500720b */ /* 0x000fc80003f0d200 */
[----:B------:R-:W-:Y:S02]  /*2ba0*/  FSEL R16, R6, R16, !P0 ;  /* 0x0000001006107208 */ /* 0x000fe40004000000 */
[----:B------:R-:W-:Y:S01]  /*2bb0*/  FSEL R17, R9, R17, !P0 ;  /* 0x0000001109117208 */ /* 0x000fe20004000000 */
[----:B------:R-:W-:Y:S06]  /*2bc0*/  BRA `(.L_x_17) ;  /* 0x0000000000447947 */ /* 0x000fec0003800000 */
.L_x_16:
[----:B------:R-:W-:-:S14]  /*2bd0*/  DSETP.NAN.AND P0, PT, R6, R6, PT ;  /* 0x000000060600722a */ /* 0x000fdc0003f08000 */
[----:B------:R-:W-:Y:S05]  /*2be0*/  @P0 BRA `(.L_x_18) ;  /* 0x0000000000340947 */ /* 0x000fea0003800000 */
[----:B------:R-:W-:Y:S01]  /*2bf0*/  ISETP.NE.AND P0, PT, R22, R23, PT ;  /* 0x000000171600720c */ /* 0x000fe20003f05270 */
[----:B------:R-:W-:Y:S02]  /*2c00*/  IMAD.MOV.U32 R16, RZ, RZ, 0x0 ;  /* 0x00000000ff107424 */ /* 0x000fe400078e00ff */
[----:B------:R-:W-:-:S10]  /*2c10*/  IMAD.MOV.U32 R17, RZ, RZ, -0x80000 ;  /* 0xfff80000ff117424 */ /* 0x000fd400078e00ff */
[----:B------:R-:W-:Y:S05]  /*2c20*/  @!P0 BRA `(.L_x_17) ;  /* 0x00000000002c8947 */ /* 0x000fea0003800000 */
[----:B------:R-:W-:Y:S02]  /*2c30*/  ISETP.NE.AND P0, PT, R22, 0x7ff00000, PT ;  /* 0x7ff000001600780c */ /* 0x000fe40003f05270 */
[----:B------:R-:W-:Y:S02]  /*2c40*/  LOP3.LUT R6, R7, 0x408ff800, RZ, 0x3c, !PT ;  /* 0x408ff80007067812 */ /* 0x000fe400078e3cff */
[----:B------:R-:W-:Y:S02]  /*2c50*/  ISETP.EQ.OR P0, PT, R23, RZ, !P0 ;  /* 0x000000ff1700720c */ /* 0x000fe40004702670 */
[----:B------:R-:W-:-:S11]  /*2c60*/  LOP3.LUT R17, R6, 0x80000000, RZ, 0xc0, !PT ;  /* 0x8000000006117812 */ /* 0x000fd600078ec0ff */
[----:B------:R-:W-:Y:S01]  /*2c70*/  @P0 LOP3.LUT R4, R17, 0x7ff00000, RZ, 0xfc, !PT ;  /* 0x7ff0000011040812 */ /* 0x000fe200078efcff */
[----:B------:R-:W-:Y:S02]  /*2c80*/  @!P0 IMAD.MOV.U32 R16, RZ, RZ, RZ ;  /* 0x000000ffff108224 */ /* 0x000fe400078e00ff */
[----:B------:R-:W-:Y:S02]  /*2c90*/  @P0 IMAD.MOV.U32 R16, RZ, RZ, RZ ;  /* 0x000000ffff100224 */ /* 0x000fe400078e00ff */
[----:B------:R-:W-:Y:S01]  /*2ca0*/  @P0 IMAD.MOV.U32 R17, RZ, RZ, R4 ;  /* 0x000000ffff110224 */ /* 0x000fe200078e0004 */
[----:B------:R-:W-:Y:S06]  /*2cb0*/  BRA `(.L_x_17) ;  /* 0x0000000000087947 */ /* 0x000fec0003800000 */
.L_x_18:
[----:B------:R-:W-:Y:S01]  /*2cc0*/  LOP3.LUT R17, R7, 0x80000, RZ, 0xfc, !PT ;  /* 0x0008000007117812 */ /* 0x000fe200078efcff */
[----:B------:R-:W-:-:S07]  /*2cd0*/  IMAD.MOV.U32 R16, RZ, RZ, R6 ;  /* 0x000000ffff107224 */ /* 0x000fce00078e0006 */
.L_x_17:
[----:B------:R-:W-:Y:S02]  /*2ce0*/  IMAD.MOV.U32 R11, RZ, RZ, 0x0 ;  /* 0x00000000ff0b7424 */ /* 0x000fe400078e00ff */
[----:B------:R-:W-:Y:S02]  /*2cf0*/  IMAD.MOV.U32 R4, RZ, RZ, R16 ;  /* 0x000000ffff047224 */ /* 0x000fe400078e0010 */
[----:B------:R-:W-:Y:S01]  /*2d00*/  IMAD.MOV.U32 R5, RZ, RZ, R17 ;  /* 0x000000ffff057224 */ /* 0x000fe200078e0011 */
[----:B------:R-:W-:Y:S06]  /*2d10*/  RET.REL.NODEC R10 `(_Z28Action_noImage_no_center_GPUPdS_S_diiii) ;  /* 0xffffffd00ab87950 */ /* 0x000fec0003c3ffff */
.L_x_19:
[----:B------:R-:W-:-:S00]  /*2d20*/  BRA `(.L_x_19) ;  /* 0xfffffffc00fc7947 */ /* 0x000fc0000383ffff */
[----:B------:R-:W-:-:S00]  /*2d30*/  NOP ;  /* 0x0000000000007918 */ /* 0x000fc00000000000 */
        /* <DEDUP_REMOVED lines=12> */
.L_x_27:


//--------------------- .text._Z25Action_noImage_center_GPUPdS_S_diii --------------------------
	.section	.text._Z25Action_noImage_center_GPUPdS_S_diii,"ax",@progbits
	.align	128
        .global         _Z25Action_noImage_center_GPUPdS_S_diii
        .type           _Z25Action_noImage_center_GPUPdS_S_diii,@function
        .size           _Z25Action_noImage_center_GPUPdS_S_diii,(.L_x_29 - _Z25Action_noImage_center_GPUPdS_S_diii)
        .other          _Z25Action_noImage_center_GPUPdS_S_diii,@"STO_CUDA_ENTRY STV_DEFAULT"
_Z25Action_noImage_center_GPUPdS_S_diii:
.text._Z25Action_noImage_center_GPUPdS_S_diii:
[----:B------:R-:W-:Y:S01]  /*0000*/  LDC R1, c[0x0][0x37c] ;  /* 0x0000df00ff017b82 */ /* 0x000fe20000000800 */
[----:B------:R-:W0:Y:S01]  /*0010*/  LDCU.64 UR6, c[0x0][0x3a0] ;  /* 0x00007400ff0677ac */ /* 0x000e220008000a00 */
[----:B------:R-:W1:Y:S06]  /*0020*/  S2R R2, SR_TID.X ;  /* 0x0000000000027919 */ /* 0x000e6c0000002100 */
[----:B------:R-:W1:Y:S08]  /*0030*/  S2UR UR4, SR_CTAID.X ;  /* 0x00000000000479c3 */ /* 0x000e700000002500 */
[----:B------:R-:W1:Y:S01]  /*0040*/  LDC R7, c[0x0][0x3a8] ;  /* 0x0000ea00ff077b82 */ /* 0x000e620000000800 */
[----:B0-----:R-:W0:Y:S01]  /*0050*/  I2F.U32.RP R0, UR7 ;  /* 0x0000000700007d06 */ /* 0x001e220008209000 */
[----:B------:R-:W-:-:S07]  /*0060*/  ISETP.NE.U32.AND P1, PT, RZ, UR7, PT ;  /* 0x00000007ff007c0c */ /* 0x000fce000bf25070 */
[----:B0-----:R-:W0:Y:S02]  /*0070*/  MUFU.RCP R0, R0 ;  /* 0x0000000000007308 */ /* 0x001e240000001000 */
[----:B0-----:R-:W-:-:S06]  /*0080*/  VIADD R4, R0, 0xffffffe ;  /* 0x0ffffffe00047836 */ /* 0x001fcc0000000000 */
[----:B------:R0:W2:Y:S02]  /*0090*/  F2I.FTZ.U32.TRUNC.NTZ R5, R4 ;  /* 0x0000000400057305 */ /* 0x0000a4000021f000 */
[----:B0-----:R-:W-:Y:S02]  /*00a0*/  IMAD.MOV.U32 R4, RZ, RZ, RZ ;  /* 0x000000ffff047224 */ /* 0x001fe400078e00ff */
[----:B--2---:R-:W-:-:S04]  /*00b0*/  IMAD.MOV R3, RZ, RZ, -R5 ;  /* 0x000000ffff037224 */ /* 0x004fc800078e0a05 */
[----:B------:R-:W-:-:S04]  /*00c0*/  IMAD R3, R3, UR7, RZ ;  /* 0x0000000703037c24 */ /* 0x000fc8000f8e02ff */
[----:B------:R-:W-:-:S04]  /*00d0*/  IMAD.HI.U32 R6, R5, R3, R4 ;  /* 0x0000000305067227 */ /* 0x000fc800078e0004 */
[----:B-1----:R-:W-:Y:S01]  /*00e0*/  IMAD R3, R7, UR4, R2 ;  /* 0x0000000407037c24 */ /* 0x002fe2000f8e0202 */
[----:B------:R-:W-:-:S03]  /*00f0*/  UIMAD UR4, UR7, UR6, URZ ;  /* 0x00000006070472a4 */ /* 0x000fc6000f8e02ff */
[----:B------:R-:W-:-:S03]  /*0100*/  IMAD.HI.U32 R0, R6, R3, RZ ;  /* 0x0000000306007227 */ /* 0x000fc600078e00ff */
[----:B------:R-:W-:Y:S01]  /*0110*/  ISETP.GE.AND P0, PT, R3, UR4, PT ;  /* 0x0000000403007c0c */ /* 0x000fe2000bf06270 */
[----:B------:R-:W-:-:S03]  /*0120*/  IMAD.MOV R6, RZ, RZ, -R0 ;  /* 0x000000ffff067224 */ /* 0x000fc600078e0a00 */
[----:B------:R-:W-:Y:S01]  /*0130*/  ISETP.GE.U32.OR P0, PT, R2, R7, P0 ;  /* 0x000000070200720c */ /* 0x000fe20000706470 */
[----:B------:R-:W-:-:S05]  /*0140*/  IMAD R4, R6, UR7, R3 ;  /* 0x0000000706047c24 */ /* 0x000fca000f8e0203 */
[----:B------:R-:W-:-:S13]  /*0150*/  ISETP.GE.U32.AND P3, PT, R4, UR7, PT ;  /* 0x0000000704007c0c */ /* 0x000fda000bf66070 */
[----:B------:R-:W-:Y:S02]  /*0160*/  @P3 VIADD R4, R4, -UR7 ;  /* 0x8000000704043c36 */ /* 0x000fe40008000000 */
[----:B------:R-:W-:-:S03]  /*0170*/  @P3 VIADD R0, R0, 0x1 ;  /* 0x0000000100003836 */ /* 0x000fc60000000000 */
[----:B------:R-:W-:-:S13]  /*0180*/  ISETP.GE.U32.AND P2, PT, R4, UR7, PT ;  /* 0x0000000704007c0c */ /* 0x000fda000bf46070 */
[----:B------:R-:W-:Y:S01]  /*0190*/  @P2 VIADD R0, R0, 0x1 ;  /* 0x0000000100002836 */ /* 0x000fe20000000000 */
[----:B------:R-:W-:Y:S01]  /*01a0*/  @!P1 LOP3.LUT R0, RZ, UR7, RZ, 0x33, !PT ;  /* 0x00000007ff009c12 */ /* 0x000fe2000f8e33ff */
[----:B------:R-:W-:Y:S06]  /*01b0*/  @P0 EXIT ;  /* 0x000000000000094d */ /* 0x000fec0003800000 */
[----:B------:R-:W0:Y:S01]  /*01c0*/  LDC.64 R10, c[0x0][0x390] ;  /* 0x0000e400ff0a7b82 */ /* 0x000e220000000a00 */
[----:B------:R-:W1:Y:S01]  /*01d0*/  LDCU.64 UR10, c[0x0][0x358] ;  /* 0x00006b00ff0a77ac */ /* 0x000e620008000a00 */
[----:B------:R-:W-:-:S06]  /*01e0*/  IMAD R5, R3, 0x3, RZ ;  /* 0x0000000303057824 */ /* 0x000fcc00078e02ff */
[----:B------:R-:W2:Y:S01]  /*01f0*/  LDC.64 R18, c[0x0][0x388] ;  /* 0x0000e200ff127b82 */ /* 0x000ea20000000a00 */
[----:B0-----:R-:W-:-:S05]  /*0200*/  IMAD.WIDE R10, R5, 0x8, R10 ;  /* 0x00000008050a7825 */ /* 0x001fca00078e020a */
[----:B-1----:R-:W3:Y:S04]  /*0210*/  LDG.E.64 R14, desc[UR10][R10.64+0x8] ;  /* 0x0000080a0a0e7981 */ /* 0x002ee8000c1e1b00 */
[----:B--2---:R-:W3:Y:S04]  /*0220*/  LDG.E.64 R6, desc[UR10][R18.64+0x8] ;  /* 0x0000080a12067981 */ /* 0x004ee8000c1e1b00 */
[----:B------:R-:W2:Y:S04]  /*0230*/  LDG.E.64 R8, desc[UR10][R18.64] ;  /* 0x0000000a12087981 */ /* 0x000ea8000c1e1b00 */
[----:B------:R-:W2:Y:S04]  /*0240*/  LDG.E.64 R12, desc[UR10][R10.64] ;  /* 0x0000000a0a0c7981 */ /* 0x000ea8000c1e1b00 */
[----:B------:R-:W4:Y:S04]  /*0250*/  LDG.E.64 R4, desc[UR10][R18.64+0x10] ;  /* 0x0000100a12047981 */ /* 0x000f28000c1e1b00 */
[----:B------:R-:W4:Y:S01]  /*0260*/  LDG.E.64 R16, desc[UR10][R10.64+0x10] ;  /* 0x0000100a0a107981 */ /* 0x000f22000c1e1b00 */
[----:B------:R-:W0:Y:S01]  /*0270*/  S2UR UR5, SR_CgaCtaId ;  /* 0x00000000000579c3 */ /* 0x000e220000008800 */
[----:B------:R-:W-:Y:S01]  /*0280*/  UMOV UR4, 0x400 ;  /* 0x0000040000047882 */ /* 0x000fe20000000000 */
[----:B------:R-:W-:Y:S01]  /*0290*/  IMAD.SHL.U32 R2, R2, 0x8, RZ ;  /* 0x0000000802027824 */ /* 0x000fe200078e00ff */
[----:B0-----:R-:W-:Y:S01]  /*02a0*/  ULEA UR4, UR5, UR4, 0x18 ;  /* 0x0000000405047291 */ /* 0x001fe2000f8ec0ff */
[----:B---3--:R-:W-:-:S02]  /*02b0*/  DADD R6, R6, -R14 ;  /* 0x0000000006067229 */ /* 0x008fc4000000080e */
[----:B--2---:R-:W-:-:S06]  /*02c0*/  DADD R8, R8, -R12 ;  /* 0x0000000008087229 */ /* 0x004fcc000000080c */
[----:B------:R-:W-:Y:S02]  /*02d0*/  DMUL R6, R6, R6 ;  /* 0x0000000606067228 */ /* 0x000fe40000000000 */
[----:B----4-:R-:W-:-:S06]  /*02e0*/  DADD R4, R4, -R16 ;  /* 0x0000000004047229 */ /* 0x010fcc0000000810 */
[----:B------:R-:W-:-:S08]  /*02f0*/  DFMA R6, R8, R8, R6 ;  /* 0x000000080806722b */ /* 0x000fd00000000006 */
[----:B------:R-:W-:-:S07]  /*0300*/  DFMA R6, R4, R4, R6 ;  /* 0x000000040406722b */ /* 0x000fce0000000006 */
[----:B------:R0:W-:Y:S01]  /*0310*/  STS.64 [R2+UR4], R6 ;  /* 0x0000000602007988 */ /* 0x0001e20008000a04 */
[----:B------:R-:W-:Y:S01]  /*0320*/  IMAD R8, R0, UR7, RZ ;  /* 0x0000000700087c24 */ /* 0x000fe2000f8e02ff */
[----:B------:R-:W-:Y:S04]  /*0330*/  BAR.SYNC.DEFER_BLOCKING 0x0 ;  /* 0x0000000000007b1d */ /* 0x000fe80000010000 */
[----:B------:R-:W-:Y:S02]  /*0340*/  ISETP.NE.AND P0, PT, R3, R8, PT ;  /* 0x000000080300720c */ /* 0x000fe40003f05270 */
[----:B------:R-:W-:-:S11]  /*0350*/  IADD3 R3, PT, PT, R2, UR4, RZ ;  /* 0x0000000402037c10 */ /* 0x000fd6000fffe0ff */
[----:B0-----:R-:W-:Y:S05]  /*0360*/  @P0 EXIT ;  /* 0x000000000000094d */ /* 0x001fea0003800000 */
[----:B------:R-:W0:Y:S01]  /*0370*/  LDCU.64 UR8, c[0x0][0x398] ;  /* 0x00007300ff0877ac */ /* 0x000e220008000a00 */
[----:B------:R-:W-:Y:S01]  /*0380*/  UISETP.GE.AND UP0, UPT, UR7, 0x1, UPT ;  /* 0x000000010700788c */ /* 0x000fe2000bf06270 */
[----:B0-----:R-:W-:Y:S02]  /*0390*/  IMAD.U32 R6, RZ, RZ, UR8 ;  /* 0x00000008ff067e24 */ /* 0x001fe4000f8e00ff */
[----:B------:R-:W-:-:S06]  /*03a0*/  IMAD.U32 R7, RZ, RZ, UR9 ;  /* 0x00000009ff077e24 */ /* 0x000fcc000f8e00ff */
[----:B------:R-:W-:Y:S05]  /*03b0*/  BRA.U !UP0, `(.L_x_20) ;  /* 0x0000001108287547 */ /* 0x000fea000b800000 */
[----:B------:R-:W-:Y:S01]  /*03c0*/  UISETP.GE.U32.AND UP1, UPT, UR7, 0x10, UPT ;  /* 0x000000100700788c */ /* 0x000fe2000bf26070 */
[----:B------:R-:W-:Y:S01]  /*03d0*/  IMAD.MOV.U32 R4, RZ, RZ, RZ ;  /* 0x000000ffff047224 */ /* 0x000fe200078e00ff */
[----:B------:R-:W-:-:S04]  /*03e0*/  ULOP3.LUT UR5, UR7, 0xf, URZ, 0xc0, !UPT ;  /* 0x0000000f07057892 */ /* 0x000fc8000f8ec0ff */
[----:B------:R-:W-:-:S03]  /*03f0*/  UISETP.NE.AND UP0, UPT, UR5, URZ, UPT ;  /* 0x000000ff0500728c */ /* 0x000fc6000bf05270 */
[----:B------:R-:W-:Y:S08]  /*0400*/  BRA.U !UP1, `(.L_x_21) ;  /* 0x0000000909207547 */ /* 0x000ff0000b800000 */
[----:B------:R-:W-:Y:S01]  /*0410*/  ULOP3.LUT UR6, UR7, 0x7ffffff0, URZ, 0xc0, !UPT ;  /* 0x7ffffff007067892 */ /* 0x000fe2000f8ec0ff */
[----:B------:R-:W-:-:S03]  /*0420*/  VIADD R5, R3, 0x40 ;  /* 0x0000004003057836 */ /* 0x000fc60000000000 */
[----:B------:R-:W-:Y:S02]  /*0430*/  UIADD3 UR8, UPT, UPT, -UR6, URZ, URZ ;  /* 0x000000ff06087290 */ /* 0x000fe4000fffe1ff */
[----:B------:R-:W-:-:S10]  /*0440*/  IMAD.U32 R4, RZ, RZ, UR6 ;  /* 0x00000006ff047e24 */ /* 0x000fd4000f8e00ff */
.L_x_22:
[----:B------:R-:W0:Y:S01]  /*0450*/  LDS.64 R12, [R5+-0x40] ;  /* 0xffffc000050c7984 */ /* 0x000e220000000a00 */
[----:B------:R-:W-:Y:S01]  /*0460*/  IMAD.MOV.U32 R15, RZ, RZ, R7 ;  /* 0x000000ffff0f7224 */ /* 0x000fe200078e0007 */
[----:B------:R-:W-:Y:S02]  /*0470*/  UIADD3 UR8, UPT, UPT, UR8, 0x10, URZ ;  /* 0x0000001008087890 */ /* 0x000fe4000fffe0ff */
[----:B------:R-:W1:Y:S02]  /*0480*/  LDS.64 R10, [R5+-0x38] ;  /* 0xffffc800050a7984 */ /* 0x000e640000000a00 */
[----:B------:R-:W-:Y:S02]  /*0490*/  UISETP.NE.AND UP1, UPT, UR8, URZ, UPT ;  /* 0x000000ff0800728c */ /* 0x000fe4000bf25270 */
[----:B------:R-:W2:Y:S01]  /*04a0*/  LDS.64 R8, [R5+-0x30] ;  /* 0xffffd00005087984 */ /* 0x000ea20000000a00 */
[----:B0-----:R-:W-:Y:S01]  /*04b0*/  DSETP.MIN.AND P0, P1, R12, R6, PT ;  /* 0x000000060c00722a */ /* 0x001fe20003900000 */
[----:B------:R-:W-:-:S05]  /*04c0*/  IMAD.MOV.U32 R14, RZ, RZ, R13 ;  /* 0x000000ffff0e7224 */ /* 0x000fca00078e000d */
[----:B------:R-:W-:Y:S02]  /*04d0*/  FSEL R17, R14, R15, P0 ;  /* 0x0000000f0e117208 */ /* 0x000fe40000000000 */
[----:B------:R-:W-:Y:S02]  /*04e0*/  SEL R12, R12, R6, P0 ;  /* 0x000000060c0c7207 */ /* 0x000fe40000000000 */
[----:B------:R-:W0:Y:S04]  /*04f0*/  LDS.64 R6, [R5+-0x28] ;  /* 0xffffd80005067984 */ /* 0x000e280000000a00 */
[----:B------:R-:W-:Y:S01]  /*0500*/  @P1 LOP3.LUT R17, R15, 0x80000, RZ, 0xfc, !PT ;  /* 0x000800000f111812 */ /* 0x000fe200078efcff */
[----:B-1----:R-:W-:-:S03]  /*0510*/  IMAD.MOV.U32 R15, RZ, RZ, R11 ;  /* 0x000000ffff0f7224 */ /* 0x002fc600078e000b */
[----:B------:R-:W-:-:S05]  /*0520*/  MOV R13, R17 ;  /* 0x00000011000d7202 */ /* 0x000fca0000000f00 */
[----:B------:R-:W-:Y:S01]  /*0530*/  IMAD.MOV.U32 R14, RZ, RZ, R13 ;  /* 0x000000ffff0e7224 */ /* 0x000fe200078e000d */
        /* <DEDUP_REMOVED lines=36> */
[----:B------:R-:W-:Y:S02]  /*0780*/  @P1 LOP3.LUT R17, R15, 0x80000, RZ, 0xfc, !PT ;  /* 0x000800000f111812 */ /* 0x000fe400078efcff */
[----:B0-----:R-:W-:-:S03]  /*0790*/  MOV R15, R7 ;  /* 0x00000007000f7202 */ /* 0x001fc60000000f00 */
        /* <DEDUP_REMOVED lines=22> */
[----:B------:R-:W-:Y:S01]  /*0900*/  @P1 LOP3.LUT R17, R15, 0x80000, RZ, 0xfc, !PT ;  /* 0x000800000f111812 */ /* 0x000fe200078efcff */
[----:B0-----:R-:W-:-:S03]  /*0910*/  IMAD.MOV.U32 R15, RZ, RZ, R7 ;  /* 0x000000ffff0f7224 */ /* 0x001fc600078e0007 */
[----:B------:R-:W-:-:S05]  /*0920*/  MOV R13, R17 ;  /* 0x00000011000d7202 */ /* 0x000fca0000000f00 */
[----:B------:R-:W-:Y:S01]  /*0930*/  IMAD.MOV.U32 R14, RZ, RZ, R13 ;  /* 0x000000ffff0e7224 */ /* 0x000fe200078e000d */
        /* <DEDUP_REMOVED lines=14> */
[----:B------:R-:W-:-:S05]  /*0a20*/  IMAD.MOV.U32 R13, RZ, RZ, R17 ;  /* 0x000000ffff0d7224 */ /* 0x000fca00078e0011 */
[----:B------:R-:W-:Y:S01]  /*0a30*/  MOV R14, R13 ;  /* 0x0000000d000e7202 */ /* 0x000fe20000000f00 */
        /* <DEDUP_REMOVED lines=18> */
[----:B--2---:R-:W-:-:S05]  /*0b60*/  MOV R13, R9 ;  /* 0x00000009000d7202 */ /* 0x004fca0000000f00 */
[----:B------:R-:W-:Y:S02]  /*0b70*/  FSEL R17, R14, R15, P0 ;  /* 0x0000000f0e117208 */ /* 0x000fe40000000000 */
[----:B------:R-:W-:-:S06]  /*0b80*/  SEL R10, R12, R10, P0 ;  /* 0x0000000a0c0a7207 */ /* 0x000fcc0000000000 */
[----:B------:R-:W-:-:S05]  /*0b90*/  @P1 LOP3.LUT R17, R15, 0x80000, RZ, 0xfc, !PT ;  /* 0x000800000f111812 */ /* 0x000fca00078efcff */
[----:B------:R-:W-:-:S04]  /*0ba0*/  IMAD.MOV.U32 R11, RZ, RZ, R17 ;  /* 0x000000ffff0b7224 */ /* 0x000fc800078e0011 */
[----:B------:R-:W-:Y:S02]  /*0bb0*/  IMAD.MOV.U32 R12, RZ, RZ, R11 ;  /* 0x000000ffff0c7224 */ /* 0x000fe400078e000b */
[----:B------:R-:W-:-:S06]  /*0bc0*/  DSETP.MIN.AND P0, P1, R10, R8, PT ;  /* 0x000000080a00722a */ /* 0x000fcc0003900000 */
[----:B------:R-:W-:Y:S02]  /*0bd0*/  FSEL R15, R12, R13, P0 ;  /* 0x0000000d0c0f7208 */ /* 0x000fe40000000000 */
[----:B------:R-:W-:-:S05]  /*0be0*/  SEL R8, R10, R8, P0 ;  /* 0x000000080a087207 */ /* 0x000fca0000000000 */
[----:B------:R-:W-:Y:S01]  /*0bf0*/  IMAD.MOV.U32 R10, RZ, RZ, R8 ;  /* 0x000000ffff0a7224 */ /* 0x000fe200078e0008 */
[----:B------:R-:W-:-:S05]  /*0c00*/  @P1 LOP3.LUT R15, R13, 0x80000, RZ, 0xfc, !PT ;  /* 0x000800000d0f1812 */ /* 0x000fca00078efcff */
[----:B------:R-:W-:-:S06]  /*0c10*/  IMAD.MOV.U32 R9, RZ, RZ, R15 ;  /* 0x000000ffff097224 */ /* 0x000fcc00078e000f */
[----:B---3--:R-:W-:Y:S01]  /*0c20*/  DSETP.MIN.AND P0, P1, R8, R6, PT ;  /* 0x000000060800722a */ /* 0x008fe20003900000 */
[----:B------:R-:W-:-:S05]  /*0c30*/  IMAD.MOV.U32 R8, RZ, RZ, R7 ;  /* 0x000000ffff087224 */ /* 0x000fca00078e0007 */
[----:B------:R-:W-:Y:S02]  /*0c40*/  SEL R6, R10, R6, P0 ;  /* 0x000000060a067207 */ /* 0x000fe40000000000 */
[----:B------:R-:W-:-:S06]  /*0c50*/  FSEL R9, R9, R8, P0 ;  /* 0x0000000809097208 */ /* 0x000fcc0000000000 */
[----:B------:R-:W-:-:S05]  /*0c60*/  @P1 LOP3.LUT R9, R8, 0x80000, RZ, 0xfc, !PT ;  /* 0x0008000008091812 */ /* 0x000fca00078efcff */
[----:B------:R-:W-:Y:S01]  /*0c70*/  IMAD.MOV.U32 R7, RZ, RZ, R9 ;  /* 0x000000ffff077224 */ /* 0x000fe200078e0009 */
[----:B------:R-:W-:Y:S06]  /*0c80*/  BRA.U UP1, `(.L_x_22) ;  /* 0xfffffff501f07547 */ /* 0x000fec000b83ffff */
.L_x_21:
[----:B------:R-:W-:Y:S05]  /*0c90*/  BRA.U !UP0, `(.L_x_20) ;  /* 0x0000000508f07547 */ /* 0x000fea000b800000 */
[----:B------:R-:W-:Y:S02]  /*0ca0*/  UISETP.GE.U32.AND UP0, UPT, UR5, 0x8, UPT ;  /* 0x000000080500788c */ /* 0x000fe4000bf06070 */
[----:B------:R-:W-:-:S04]  /*0cb0*/  ULOP3.LUT UR6, UR7, 0x7, URZ, 0xc0, !UPT ;  /* 0x0000000707067892 */ /* 0x000fc8000f8ec0ff */
[----:B------:R-:W-:-:S03]  /*0cc0*/  UISETP.NE.AND UP1, UPT, UR6, URZ, UPT ;  /* 0x000000ff0600728c */ /* 0x000fc6000bf25270 */
[----:B------:R-:W-:Y:S08]  /*0cd0*/  BRA.U !UP0, `(.L_x_23) ;  /* 0x0000000508087547 */ /* 0x000ff0000b800000 */
[C---:B------:R-:W-:Y:S01]  /*0ce0*/  IMAD R5, R4.reuse, 0x8, R3 ;  /* 0x0000000804057824 */ /* 0x040fe200078e0203 */
[----:B------:R-:W-:Y:S01]  /*0cf0*/  MOV R14, R7 ;  /* 0x00000007000e7202 */ /* 0x000fe20000000f00 */
[----:B------:R-:W-:-:S03]  /*0d00*/  VIADD R4, R4, 0x8 ;  /* 0x0000000804047836 */ /* 0x000fc60000000000 */
[----:B------:R-:W0:Y:S04]  /*0d10*/  LDS.64 R12, [R5] ;  /* 0x00000000050c7984 */ /* 0x000e280000000a00 */
[----:B------:R-:W1:Y:S04]  /*0d20*/  LDS.64 R10, [R5+0x8] ;  /* 0x00000800050a7984 */ /* 0x000e680000000a00 */
[----:B------:R-:W2:Y:S01]  /*0d30*/  LDS.64 R8, [R5+0x10] ;  /* 0x0000100005087984 */ /* 0x000ea20000000a00 */
[----:B0-----:R-:W-:Y:S01]  /*0d40*/  DSETP.MIN.AND P0, P1, R6, R12, PT ;  /* 0x0000000c0600722a */ /* 0x001fe20003900000 */
[----:B------:R-:W-:-:S05]  /*0d50*/  IMAD.MOV.U32 R15, RZ, RZ, R13 ;  /* 0x000000ffff0f7224 */ /* 0x000fca00078e000d */
        /* <DEDUP_REMOVED lines=34> */
[----:B------:R1:W3:Y:S04]  /*0f80*/  LDS.64 R10, [R5+0x38] ;  /* 0x00003800050a7984 */ /* 0x0002e80000000a00 */
[----:B------:R-:W-:Y:S01]  /*0f90*/  @P1 LOP3.LUT R17, R15, 0x80000, RZ, 0xfc, !PT ;  /* 0x000800000f111812 */ /* 0x000fe200078efcff */
[----:B--2---:R-:W-:-:S04]  /*0fa0*/  IMAD.MOV.U32 R15, RZ, RZ, R9 ;  /* 0x000000ffff0f7224 */ /* 0x004fc800078e0009 */
[----:B------:R-:W-:-:S05]  /*0fb0*/  IMAD.MOV.U32 R13, RZ, RZ, R17 ;  /* 0x000000ffff0d7224 */ /* 0x000fca00078e0011 */
[----:B------:R-:W-:Y:S01]  /*0fc0*/  MOV R14, R13 ;  /* 0x0000000d000e7202 */ /* 0x000fe20000000f00 */
[----:B------:R-:W-:-:S06]  /*0fd0*/  DSETP.MIN.AND P0, P1, R12, R8, PT ;  /* 0x000000080c00722a */ /* 0x000fcc0003900000 */
[----:B------:R-:W-:Y:S02]  /*0fe0*/  FSEL R17, R14, R15, P0 ;  /* 0x0000000f0e117208 */ /* 0x000fe40000000000 */
[----:B------:R-:W-:Y:S01]  /*0ff0*/  SEL R8, R12, R8, P0 ;  /* 0x000000080c087207 */ /* 0x000fe20000000000 */
[----:B0-----:R-:W-:-:S05]  /*1000*/  IMAD.MOV.U32 R12, RZ, RZ, R7 ;  /* 0x000000ffff0c7224 */ /* 0x001fca00078e0007 */
[----:B------:R-:W-:-:S05]  /*1010*/  @P1 LOP3.LUT R17, R15, 0x80000, RZ, 0xfc, !PT ;  /* 0x000800000f111812 */ /* 0x000fca00078efcff */
[----:B------:R-:W-:-:S04]  /*1020*/  IMAD.MOV.U32 R9, RZ, RZ, R17 ;  /* 0x000000ffff097224 */ /* 0x000fc800078e0011 */
[----:B-1----:R-:W-:Y:S02]  /*1030*/  IMAD.MOV.U32 R5, RZ, RZ, R9 ;  /* 0x000000ffff057224 */ /* 0x002fe400078e0009 */
[----:B------:R-:W-:Y:S01]  /*1040*/  DSETP.MIN.AND P0, P1, R8, R6, PT ;  /* 0x000000060800722a */ /* 0x000fe20003900000 */
[----:B---3--:R-:W-:-:S05]  /*1050*/  IMAD.MOV.U32 R9, RZ, RZ, R10 ;  /* 0x000000ffff097224 */ /* 0x008fca00078e000a */
[----:B------:R-:W-:Y:S02]  /*1060*/  FSEL R5, R5, R12, P0 ;  /* 0x0000000c05057208 */ /* 0x000fe40000000000 */
[----:B------:R-:W-:-:S06]  /*1070*/  SEL R6, R8, R6, P0 ;  /* 0x0000000608067207 */ /* 0x000fcc0000000000 */
[----:B------:R-:W-:-:S05]  /*1080*/  @P1 LOP3.LUT R5, R12, 0x80000, RZ, 0xfc, !PT ;  /* 0x000800000c051812 */ /* 0x000fca00078efcff */
[----:B------:R-:W-:-:S04]  /*1090*/  IMAD.MOV.U32 R7, RZ, RZ, R5 ;  /* 0x000000ffff077224 */ /* 0x000fc800078e0005 */
[----:B------:R-:W-:Y:S02]  /*10a0*/  IMAD.MOV.U32 R5, RZ, RZ, R7 ;  /* 0x000000ffff057224 */ /* 0x000fe400078e0007 */
[----:B------:R-:W-:-:S06]  /*10b0*/  DSETP.MIN.AND P0, P1, R6, R10, PT ;  /* 0x0000000a0600722a */ /* 0x000fcc0003900000 */
[----:B------:R-:W-:Y:S02]  /*10c0*/  FSEL R5, R5, R11, P0 ;  /* 0x0000000b05057208 */ /* 0x000fe40000000000 */
[----:B------:R-:W-:-:S06]  /*10d0*/  SEL R6, R6, R9, P0 ;  /* 0x0000000906067207 */ /* 0x000fcc0000000000 */
[----:B------:R-:W-:-:S04]  /*10e0*/  @P1 LOP3.LUT R5, R11, 0x80000, RZ, 0xfc, !PT ;  /* 0x000800000b051812 */ /* 0x000fc800078efcff */
[----:B------:R-:W-:-:S07]  /*10f0*/  MOV R7, R5 ;  /* 0x0000000500077202 */ /* 0x000fce0000000f00 */
.L_x_23:
        /* <DEDUP_REMOVED lines=8> */
[----:B------:R-:W0:Y:S04]  /*1180*/  LDS.64 R12, [R3] ;  /* 0x00000000030c7984 */ /* 0x000e280000000a00 */
[----:B------:R-:W1:Y:S04]  /*1190*/  LDS.64 R10, [R3+0x8] ;  /* 0x00000800030a7984 */ /* 0x000e680000000a00 */
[----:B------:R-:W2:Y:S01]  /*11a0*/  LDS.64 R8, [R3+0x10] ;  /* 0x0000100003087984 */ /* 0x000ea20000000a00 */
[----:B0-----:R-:W-:Y:S01]  /*11b0*/  DSETP.MIN.AND P0, P1, R6, R12, PT ;  /* 0x0000000c0600722a */ /* 0x001fe20003900000 */
[----:B------:R-:W-:-:S05]  /*11c0*/  IMAD.MOV.U32 R14, RZ, RZ, R13 ;  /* 0x000000ffff0e7224 */ /* 0x000fca00078e000d */
[----:B------:R-:W-:Y:S02]  /*11d0*/  FSEL R5, R5, R14, P0 ;  /* 0x0000000e05057208 */ /* 0x000fe40000000000 */
[----:B------:R-:W-:Y:S02]  /*11e0*/  SEL R12, R6, R12, P0 ;  /* 0x0000000c060c7207 */ /* 0x000fe40000000000 */
[----:B------:R0:W3:Y:S04]  /*11f0*/  LDS.64 R6, [R3+0x18] ;  /* 0x0000180003067984 */ /* 0x0000e80000000a00 */
[----:B------:R-:W-:Y:S01]  /*1200*/  @P1 LOP3.LUT R5, R14, 0x80000, RZ, 0xfc, !PT ;  /* 0x000800000e051812 */ /* 0x000fe200078efcff */
[----:B-1----:R-:W-:-:S04]  /*1210*/  IMAD.MOV.U32 R14, RZ, RZ, R11 ;  /* 0x000000ffff0e7224 */ /* 0x002fc800078e000b */
[----:B------:R-:W-:-:S04]  /*1220*/  IMAD.MOV.U32 R13, RZ, RZ, R5 ;  /* 0x000000ffff0d7224 */ /* 0x000fc800078e0005 */
[----:B------:R-:W-:Y:S02]  /*1230*/  IMAD.MOV.U32 R5, RZ, RZ, R13 ;  /* 0x000000ffff057224 */ /* 0x000fe400078e000d */
[----:B------:R-:W-:-:S06]  /*1240*/  DSETP.MIN.AND P0, P1, R12, R10, PT ;  /* 0x0000000a0c00722a */ /* 0x000fcc0003900000 */
[----:B------:R-:W-:Y:S02]  /*1250*/  FSEL R5, R5, R14, P0 ;  /* 0x0000000e05057208 */ /* 0x000fe40000000000 */
[----:B------:R-:W-:Y:S01]  /*1260*/  SEL R10, R12, R10, P0 ;  /* 0x0000000a0c0a7207 */ /* 0x000fe20000000000 */
[----:B--2---:R-:W-:-:S05]  /*1270*/  IMAD.MOV.U32 R12, RZ, RZ, R9 ;  /* 0x000000ffff0c7224 */ /* 0x004fca00078e0009 */
[----:B------:R-:W-:-:S04]  /*1280*/  @P1 LOP3.LUT R5, R14, 0x80000, RZ, 0xfc, !PT ;  /* 0x000800000e051812 */ /* 0x000fc800078efcff */
[----:B------:R-:W-:-:S05]  /*1290*/  MOV R11, R5 ;  /* 0x00000005000b7202 */ /* 0x000fca0000000f00 */
[----:B0-----:R-:W-:Y:S01]  /*12a0*/  IMAD.MOV.U32 R3, RZ, RZ, R11 ;  /* 0x000000ffff037224 */ /* 0x001fe200078e000b */
        /* <DEDUP_REMOVED lines=12> */
.L_x_24:
[----:B------:R-:W-:Y:S05]  /*1370*/  BRA.U !UP1, `(.L_x_20) ;  /* 0x0000000109387547 */ /* 0x000fea000b800000 */
[----:B------:R-:W-:Y:S01]  /*1380*/  IMAD R2, R4, 0x8, R2 ;  /* 0x0000000804027824 */ /* 0x000fe200078e0202 */
[----:B------:R-:W-:-:S03]  /*1390*/  UIADD3 UR5, UPT, UPT, -UR5, URZ, URZ ;  /* 0x000000ff05057290 */ /* 0x000fc6000fffe1ff */
[----:B------:R-:W-:-:S09]  /*13a0*/  VIADD R4, R2, UR4 ;  /* 0x0000000402047c36 */ /* 0x000fd20008000000 */
.L_x_25:
[----:B------:R0:W1:Y:S01]  /*13b0*/  LDS.64 R2, [R4] ;  /* 0x0000000004027984 */ /* 0x0000620000000a00 */
        /* <DEDUP_REMOVED lines=10> */
.L_x_20:
[----:B------:R-:W0:Y:S02]  /*1460*/  LDC.64 R2, c[0x0][0x380] ;  /* 0x0000e000ff027b82 */ /* 0x000e240000000a00 */
[----:B0-----:R-:W-:-:S05]  /*1470*/  IMAD.WIDE R2, R0, 0x8, R2 ;  /* 0x0000000800027825 */ /* 0x001fca00078e0202 */
[----:B------:R-:W-:Y:S01]  /*1480*/  STG.E.64 desc[UR10][R2.64], R6 ;  /* 0x0000000602007986 */ /* 0x000fe2000c101b0a */
[----:B------:R-:W-:Y:S05]  /*1490*/  EXIT ;  /* 0x000000000000794d */ /* 0x000fea0003800000 */
.L_x_26:
        /* <DEDUP_REMOVED lines=14> */
.L_x_29:


//--------------------- .nv.shared._Z28Action_noImage_no_center_GPUPdS_S_diiii --------------------------
	.section	.nv.shared._Z28Action_noImage_no_center_GPUPdS_S_diiii,"aw",@nobits
	.sectionflags	@""
	.align	8
.nv.shared._Z28Action_noImage_no_center_GPUPdS_S_diiii:
	.zero		9216


//--------------------- .nv.shared.reserved.0     --------------------------
	.section	.nv.shared.reserved.0,"aw",@nobits
	.weak		__nv_reservedSMEM_offset_0_alias
	.size		__nv_reservedSMEM_offset_0_alias, 0, 64
	.other		__nv_reservedSMEM_offset_0_alias,@"STO_CUDA_RESERVED_SHARED STV_DEFAULT"
__nv_reservedSMEM_offset_0_alias:
	.zero		0
	.zero		64


//--------------------- .nv.shared._Z25Action_noImage_center_GPUPdS_S_diii --------------------------
	.section	.nv.shared._Z25Action_noImage_center_GPUPdS_S_diii,"aw",@nobits
	.sectionflags	@""
	.align	8
.nv.shared._Z25Action_noImage_center_GPUPdS_S_diii:
	.zero		9216


//--------------------- .nv.constant0._Z28Action_noImage_no_center_GPUPdS_S_diiii --------------------------
	.section	.nv.constant0._Z28Action_noImage_no_center_GPUPdS_S_diiii,"a",@progbits
	.sectionflags	@""
	.align	4
.nv.constant0._Z28Action_noImage_no_center_GPUPdS_S_diiii:
	.zero		944


//--------------------- .nv.constant0._Z25Action_noImage_center_GPUPdS_S_diii --------------------------
	.section	.nv.constant0._Z25Action_noImage_center_GPUPdS_S_diii,"a",@progbits
	.sectionflags	@""
	.align	4
.nv.constant0._Z25Action_noImage_center_GPUPdS_S_diii:
	.zero		940


//--------------------- SYMBOLS --------------------------

	.type		.nv.reservedSmem.offset0,@object
	.size		.nv.reservedSmem.offset0,0x4
	.type		.nv.reservedSmem.cap,@object
	.size		.nv.reservedSmem.cap,0x4
